//
// Generated by NVIDIA NVVM Compiler
//
// Compiler Build ID: CL-36424714
// Cuda compilation tools, release 13.0, V13.0.88
// Based on NVVM 20.0.0
//

.version 9.0
.target sm_100
.address_size 64

	// .globl	_Z17ParticleSimulatorv
.extern .func  (.param .b32 func_retval0) vprintf
(
	.param .b64 vprintf_param_0,
	.param .b64 vprintf_param_1
)
;
.const .align 8 .b8 cSh[56];
.global .align 1 .b8 $str[32] = {84, 104, 101, 114, 101, 32, 97, 114, 101, 32, 37, 100, 32, 112, 97, 114, 116, 105, 99, 108, 101, 115, 32, 97, 99, 116, 105, 118, 101, 46, 10};
.global .align 1 .b8 $str$1[53] = {80, 97, 114, 116, 105, 99, 108, 101, 32, 37, 51, 100, 58, 32, 32, 37, 57, 46, 52, 102, 32, 37, 57, 46, 52, 102, 32, 37, 57, 46, 52, 102, 32, 32, 119, 105, 116, 104, 32, 37, 57, 46, 52, 102, 32, 99, 104, 97, 114, 103, 101, 10};

.visible .entry _Z17ParticleSimulatorv()
{
	.local .align 8 .b8 	__local_depot0[40];
	.reg .b64 	%SP;
	.reg .b64 	%SPL;
	.reg .pred 	%p<14>;
	.reg .b16 	%rs<17>;
	.reg .b32 	%r<39>;
	.reg .b32 	%f<247>;
	.reg .b64 	%rd<60>;
	.reg .b64 	%fd<5>;

	mov.u64 	%SPL, __local_depot0;
	cvta.local.u64 	%SP, %SPL;
	add.u64 	%rd18, %SP, 0;
	add.u64 	%rd1, %SPL, 0;
	mov.u32 	%r34, %tid.x;
	setp.ne.s32 	%p1, %r34, 0;
	ld.const.u32 	%r2, [cSh];
	@%p1 bra 	$L__BB0_2;
	st.local.u32 	[%rd1], %r2;
	mov.u64 	%rd19, $str;
	cvta.global.u64 	%rd20, %rd19;
	{ // callseq 0, 0
	.param .b64 param0;
	st.param.b64 	[param0], %rd20;
	.param .b64 param1;
	st.param.b64 	[param1], %rd18;
	.param .b32 retval0;
	call.uni (retval0), 
	vprintf, 
	(
	param0, 
	param1
	);
	ld.param.b32 	%r21, [retval0];
	} // callseq 0
$L__BB0_2:
	setp.ge.s32 	%p2, %r34, %r2;
	mov.f32 	%f245, 0f00000000;
	@%p2 bra 	$L__BB0_19;
	ld.const.u64 	%rd22, [cSh+16];
	cvta.to.global.u64 	%rd2, %rd22;
	ld.const.u64 	%rd23, [cSh+24];
	cvta.to.global.u64 	%rd3, %rd23;
	ld.const.u64 	%rd24, [cSh+32];
	cvta.to.global.u64 	%rd4, %rd24;
	ld.const.u64 	%rd25, [cSh+40];
	cvta.to.global.u64 	%rd5, %rd25;
	mov.u32 	%r3, %ntid.x;
	mov.u64 	%rd31, $str$1;
	mov.u32 	%r32, %r34;
$L__BB0_4:
	mul.wide.s32 	%rd26, %r32, 4;
	add.s64 	%rd27, %rd2, %rd26;
	ld.global.f32 	%f20, [%rd27];
	cvt.f64.f32 	%fd1, %f20;
	add.s64 	%rd28, %rd3, %rd26;
	ld.global.f32 	%f21, [%rd28];
	cvt.f64.f32 	%fd2, %f21;
	add.s64 	%rd29, %rd4, %rd26;
	ld.global.f32 	%f22, [%rd29];
	cvt.f64.f32 	%fd3, %f22;
	add.s64 	%rd30, %rd5, %rd26;
	ld.global.f32 	%f23, [%rd30];
	cvt.f64.f32 	%fd4, %f23;
	st.local.u32 	[%rd1], %r32;
	st.local.f64 	[%rd1+8], %fd1;
	st.local.f64 	[%rd1+16], %fd2;
	st.local.f64 	[%rd1+24], %fd3;
	st.local.f64 	[%rd1+32], %fd4;
	cvta.global.u64 	%rd32, %rd31;
	{ // callseq 1, 0
	.param .b64 param0;
	st.param.b64 	[param0], %rd32;
	.param .b64 param1;
	st.param.b64 	[param1], %rd18;
	.param .b32 retval0;
	call.uni (retval0), 
	vprintf, 
	(
	param0, 
	param1
	);
	ld.param.b32 	%r23, [retval0];
	} // callseq 1
	add.s32 	%r32, %r32, %r3;
	setp.lt.s32 	%p3, %r32, %r2;
	@%p3 bra 	$L__BB0_4;
	add.s32 	%r4, %r34, -1;
	cvt.u16.u32 	%rs1, %r34;
	cvt.u16.u32 	%rs2, %r3;
	mov.f32 	%f245, 0f00000000;
	mov.b32 	%r33, 0;
	mov.b16 	%rs15, 0;
	mov.u16 	%rs16, %rs15;
$L__BB0_6:
	setp.lt.s32 	%p4, %r34, 1;
	@%p4 bra 	$L__BB0_18;
	mul.wide.u32 	%rd34, %r34, 4;
	add.s64 	%rd35, %rd2, %rd34;
	ld.global.f32 	%f2, [%rd35];
	add.s64 	%rd36, %rd3, %rd34;
	ld.global.f32 	%f3, [%rd36];
	add.s64 	%rd37, %rd4, %rd34;
	ld.global.f32 	%f4, [%rd37];
	add.s64 	%rd38, %rd5, %rd34;
	ld.global.f32 	%f5, [%rd38];
	mad.lo.s32 	%r27, %r3, %r33, %r4;
	setp.lt.u32 	%p5, %r27, 7;
	mov.b32 	%r37, 0;
	@%p5 bra 	$L__BB0_10;
	add.s64 	%rd59, %rd2, 16;
	add.s64 	%rd58, %rd3, 16;
	add.s64 	%rd57, %rd4, 16;
	add.s64 	%rd56, %rd5, 16;
	and.b32  	%r37, %r34, 2147483640;
	neg.s32 	%r35, %r37;
$L__BB0_9:
	.pragma "nounroll";
	ld.global.f32 	%f26, [%rd59+-16];
	sub.f32 	%f27, %f2, %f26;
	ld.global.f32 	%f28, [%rd58+-16];
	sub.f32 	%f29, %f3, %f28;
	ld.global.f32 	%f30, [%rd57+-16];
	sub.f32 	%f31, %f4, %f30;
	mul.f32 	%f32, %f29, %f29;
	fma.rn.f32 	%f33, %f27, %f27, %f32;
	fma.rn.f32 	%f34, %f31, %f31, %f33;
	sqrt.rn.f32 	%f35, %f34;
	ld.global.f32 	%f36, [%rd56+-16];
	mul.f32 	%f37, %f5, %f36;
	div.rn.f32 	%f38, %f37, %f35;
	add.f32 	%f39, %f245, %f38;
	ld.global.f32 	%f40, [%rd59+-12];
	sub.f32 	%f41, %f2, %f40;
	ld.global.f32 	%f42, [%rd58+-12];
	sub.f32 	%f43, %f3, %f42;
	ld.global.f32 	%f44, [%rd57+-12];
	sub.f32 	%f45, %f4, %f44;
	mul.f32 	%f46, %f43, %f43;
	fma.rn.f32 	%f47, %f41, %f41, %f46;
	fma.rn.f32 	%f48, %f45, %f45, %f47;
	sqrt.rn.f32 	%f49, %f48;
	ld.global.f32 	%f50, [%rd56+-12];
	mul.f32 	%f51, %f5, %f50;
	div.rn.f32 	%f52, %f51, %f49;
	add.f32 	%f53, %f39, %f52;
	ld.global.f32 	%f54, [%rd59+-8];
	sub.f32 	%f55, %f2, %f54;
	ld.global.f32 	%f56, [%rd58+-8];
	sub.f32 	%f57, %f3, %f56;
	ld.global.f32 	%f58, [%rd57+-8];
	sub.f32 	%f59, %f4, %f58;
	mul.f32 	%f60, %f57, %f57;
	fma.rn.f32 	%f61, %f55, %f55, %f60;
	fma.rn.f32 	%f62, %f59, %f59, %f61;
	sqrt.rn.f32 	%f63, %f62;
	ld.global.f32 	%f64, [%rd56+-8];
	mul.f32 	%f65, %f5, %f64;
	div.rn.f32 	%f66, %f65, %f63;
	add.f32 	%f67, %f53, %f66;
	ld.global.f32 	%f68, [%rd59+-4];
	sub.f32 	%f69, %f2, %f68;
	ld.global.f32 	%f70, [%rd58+-4];
	sub.f32 	%f71, %f3, %f70;
	ld.global.f32 	%f72, [%rd57+-4];
	sub.f32 	%f73, %f4, %f72;
	mul.f32 	%f74, %f71, %f71;
	fma.rn.f32 	%f75, %f69, %f69, %f74;
	fma.rn.f32 	%f76, %f73, %f73, %f75;
	sqrt.rn.f32 	%f77, %f76;
	ld.global.f32 	%f78, [%rd56+-4];
	mul.f32 	%f79, %f5, %f78;
	div.rn.f32 	%f80, %f79, %f77;
	add.f32 	%f81, %f67, %f80;
	ld.global.f32 	%f82, [%rd59];
	sub.f32 	%f83, %f2, %f82;
	ld.global.f32 	%f84, [%rd58];
	sub.f32 	%f85, %f3, %f84;
	ld.global.f32 	%f86, [%rd57];
	sub.f32 	%f87, %f4, %f86;
	mul.f32 	%f88, %f85, %f85;
	fma.rn.f32 	%f89, %f83, %f83, %f88;
	fma.rn.f32 	%f90, %f87, %f87, %f89;
	sqrt.rn.f32 	%f91, %f90;
	ld.global.f32 	%f92, [%rd56];
	mul.f32 	%f93, %f5, %f92;
	div.rn.f32 	%f94, %f93, %f91;
	add.f32 	%f95, %f81, %f94;
	ld.global.f32 	%f96, [%rd59+4];
	sub.f32 	%f97, %f2, %f96;
	ld.global.f32 	%f98, [%rd58+4];
	sub.f32 	%f99, %f3, %f98;
	ld.global.f32 	%f100, [%rd57+4];
	sub.f32 	%f101, %f4, %f100;
	mul.f32 	%f102, %f99, %f99;
	fma.rn.f32 	%f103, %f97, %f97, %f102;
	fma.rn.f32 	%f104, %f101, %f101, %f103;
	sqrt.rn.f32 	%f105, %f104;
	ld.global.f32 	%f106, [%rd56+4];
	mul.f32 	%f107, %f5, %f106;
	div.rn.f32 	%f108, %f107, %f105;
	add.f32 	%f109, %f95, %f108;
	ld.global.f32 	%f110, [%rd59+8];
	sub.f32 	%f111, %f2, %f110;
	ld.global.f32 	%f112, [%rd58+8];
	sub.f32 	%f113, %f3, %f112;
	ld.global.f32 	%f114, [%rd57+8];
	sub.f32 	%f115, %f4, %f114;
	mul.f32 	%f116, %f113, %f113;
	fma.rn.f32 	%f117, %f111, %f111, %f116;
	fma.rn.f32 	%f118, %f115, %f115, %f117;
	sqrt.rn.f32 	%f119, %f118;
	ld.global.f32 	%f120, [%rd56+8];
	mul.f32 	%f121, %f5, %f120;
	div.rn.f32 	%f122, %f121, %f119;
	add.f32 	%f123, %f109, %f122;
	ld.global.f32 	%f124, [%rd59+12];
	sub.f32 	%f125, %f2, %f124;
	ld.global.f32 	%f126, [%rd58+12];
	sub.f32 	%f127, %f3, %f126;
	ld.global.f32 	%f128, [%rd57+12];
	sub.f32 	%f129, %f4, %f128;
	mul.f32 	%f130, %f127, %f127;
	fma.rn.f32 	%f131, %f125, %f125, %f130;
	fma.rn.f32 	%f132, %f129, %f129, %f131;
	sqrt.rn.f32 	%f133, %f132;
	ld.global.f32 	%f134, [%rd56+12];
	mul.f32 	%f135, %f5, %f134;
	div.rn.f32 	%f136, %f135, %f133;
	add.f32 	%f245, %f123, %f136;
	add.s32 	%r35, %r35, 8;
	add.s64 	%rd59, %rd59, 32;
	add.s64 	%rd58, %rd58, 32;
	add.s64 	%rd57, %rd57, 32;
	add.s64 	%rd56, %rd56, 32;
	setp.ne.s32 	%p6, %r35, 0;
	@%p6 bra 	$L__BB0_9;
$L__BB0_10:
	and.b32  	%r28, %r34, 7;
	setp.eq.s32 	%p7, %r28, 0;
	@%p7 bra 	$L__BB0_18;
	mad.lo.s16 	%rs12, %rs16, %rs2, %rs1;
	cvt.u32.u16 	%r29, %rs12;
	and.b32  	%r14, %r29, 7;
	add.s32 	%r30, %r14, -1;
	setp.lt.u32 	%p8, %r30, 3;
	@%p8 bra 	$L__BB0_13;
	mul.wide.u32 	%rd39, %r37, 4;
	add.s64 	%rd40, %rd2, %rd39;
	ld.global.f32 	%f138, [%rd40];
	sub.f32 	%f139, %f2, %f138;
	add.s64 	%rd41, %rd3, %rd39;
	ld.global.f32 	%f140, [%rd41];
	sub.f32 	%f141, %f3, %f140;
	add.s64 	%rd42, %rd4, %rd39;
	ld.global.f32 	%f142, [%rd42];
	sub.f32 	%f143, %f4, %f142;
	mul.f32 	%f144, %f141, %f141;
	fma.rn.f32 	%f145, %f139, %f139, %f144;
	fma.rn.f32 	%f146, %f143, %f143, %f145;
	sqrt.rn.f32 	%f147, %f146;
	add.s64 	%rd43, %rd5, %rd39;
	ld.global.f32 	%f148, [%rd43];
	mul.f32 	%f149, %f5, %f148;
	div.rn.f32 	%f150, %f149, %f147;
	add.f32 	%f151, %f245, %f150;
	ld.global.f32 	%f152, [%rd40+4];
	sub.f32 	%f153, %f2, %f152;
	ld.global.f32 	%f154, [%rd41+4];
	sub.f32 	%f155, %f3, %f154;
	ld.global.f32 	%f156, [%rd42+4];
	sub.f32 	%f157, %f4, %f156;
	mul.f32 	%f158, %f155, %f155;
	fma.rn.f32 	%f159, %f153, %f153, %f158;
	fma.rn.f32 	%f160, %f157, %f157, %f159;
	sqrt.rn.f32 	%f161, %f160;
	ld.global.f32 	%f162, [%rd43+4];
	mul.f32 	%f163, %f5, %f162;
	div.rn.f32 	%f164, %f163, %f161;
	add.f32 	%f165, %f151, %f164;
	ld.global.f32 	%f166, [%rd40+8];
	sub.f32 	%f167, %f2, %f166;
	ld.global.f32 	%f168, [%rd41+8];
	sub.f32 	%f169, %f3, %f168;
	ld.global.f32 	%f170, [%rd42+8];
	sub.f32 	%f171, %f4, %f170;
	mul.f32 	%f172, %f169, %f169;
	fma.rn.f32 	%f173, %f167, %f167, %f172;
	fma.rn.f32 	%f174, %f171, %f171, %f173;
	sqrt.rn.f32 	%f175, %f174;
	ld.global.f32 	%f176, [%rd43+8];
	mul.f32 	%f177, %f5, %f176;
	div.rn.f32 	%f178, %f177, %f175;
	add.f32 	%f179, %f165, %f178;
	ld.global.f32 	%f180, [%rd40+12];
	sub.f32 	%f181, %f2, %f180;
	ld.global.f32 	%f182, [%rd41+12];
	sub.f32 	%f183, %f3, %f182;
	ld.global.f32 	%f184, [%rd42+12];
	sub.f32 	%f185, %f4, %f184;
	mul.f32 	%f186, %f183, %f183;
	fma.rn.f32 	%f187, %f181, %f181, %f186;
	fma.rn.f32 	%f188, %f185, %f185, %f187;
	sqrt.rn.f32 	%f189, %f188;
	ld.global.f32 	%f190, [%rd43+12];
	mul.f32 	%f191, %f5, %f190;
	div.rn.f32 	%f192, %f191, %f189;
	add.f32 	%f245, %f179, %f192;
	add.s32 	%r37, %r37, 4;
$L__BB0_13:
	and.b32  	%r31, %r14, 3;
	setp.eq.s32 	%p9, %r31, 0;
	@%p9 bra 	$L__BB0_18;
	mad.lo.s16 	%rs7, %rs15, %rs2, %rs1;
	and.b16  	%rs13, %rs7, 3;
	setp.eq.s16 	%p10, %rs13, 1;
	@%p10 bra 	$L__BB0_16;
	mul.wide.u32 	%rd44, %r37, 4;
	add.s64 	%rd45, %rd2, %rd44;
	ld.global.f32 	%f194, [%rd45];
	sub.f32 	%f195, %f2, %f194;
	add.s64 	%rd46, %rd3, %rd44;
	ld.global.f32 	%f196, [%rd46];
	sub.f32 	%f197, %f3, %f196;
	add.s64 	%rd47, %rd4, %rd44;
	ld.global.f32 	%f198, [%rd47];
	sub.f32 	%f199, %f4, %f198;
	mul.f32 	%f200, %f197, %f197;
	fma.rn.f32 	%f201, %f195, %f195, %f200;
	fma.rn.f32 	%f202, %f199, %f199, %f201;
	sqrt.rn.f32 	%f203, %f202;
	add.s64 	%rd48, %rd5, %rd44;
	ld.global.f32 	%f204, [%rd48];
	mul.f32 	%f205, %f5, %f204;
	div.rn.f32 	%f206, %f205, %f203;
	add.f32 	%f207, %f245, %f206;
	ld.global.f32 	%f208, [%rd45+4];
	sub.f32 	%f209, %f2, %f208;
	ld.global.f32 	%f210, [%rd46+4];
	sub.f32 	%f211, %f3, %f210;
	ld.global.f32 	%f212, [%rd47+4];
	sub.f32 	%f213, %f4, %f212;
	mul.f32 	%f214, %f211, %f211;
	fma.rn.f32 	%f215, %f209, %f209, %f214;
	fma.rn.f32 	%f216, %f213, %f213, %f215;
	sqrt.rn.f32 	%f217, %f216;
	ld.global.f32 	%f218, [%rd48+4];
	mul.f32 	%f219, %f5, %f218;
	div.rn.f32 	%f220, %f219, %f217;
	add.f32 	%f245, %f207, %f220;
	add.s32 	%r37, %r37, 2;
$L__BB0_16:
	and.b16  	%rs14, %rs7, 1;
	setp.eq.b16 	%p11, %rs14, 1;
	not.pred 	%p12, %p11;
	@%p12 bra 	$L__BB0_18;
	mul.wide.u32 	%rd49, %r37, 4;
	add.s64 	%rd50, %rd2, %rd49;
	ld.global.f32 	%f221, [%rd50];
	sub.f32 	%f222, %f2, %f221;
	add.s64 	%rd51, %rd3, %rd49;
	ld.global.f32 	%f223, [%rd51];
	sub.f32 	%f224, %f3, %f223;
	add.s64 	%rd52, %rd4, %rd49;
	ld.global.f32 	%f225, [%rd52];
	sub.f32 	%f226, %f4, %f225;
	mul.f32 	%f227, %f224, %f224;
	fma.rn.f32 	%f228, %f222, %f222, %f227;
	fma.rn.f32 	%f229, %f226, %f226, %f228;
	sqrt.rn.f32 	%f230, %f229;
	add.s64 	%rd53, %rd5, %rd49;
	ld.global.f32 	%f231, [%rd53];
	mul.f32 	%f232, %f5, %f231;
	div.rn.f32 	%f233, %f232, %f230;
	add.f32 	%f245, %f245, %f233;
$L__BB0_18:
	add.s32 	%r34, %r34, %r3;
	setp.lt.s32 	%p13, %r34, %r2;
	add.s32 	%r33, %r33, 1;
	add.s16 	%rs16, %rs16, 1;
	add.s16 	%rs15, %rs15, 1;
	@%p13 bra 	$L__BB0_6;
$L__BB0_19:
	ld.const.u64 	%rd54, [cSh+48];
	cvta.to.global.u64 	%rd55, %rd54;
	atom.global.add.f32 	%f234, [%rd55], %f245;
	ld.global.f32 	%f235, [%rd55+4];
	add.f32 	%f236, %f245, %f235;
	st.global.f32 	[%rd55+4], %f236;
	ret;

}


// ===== COMPILED SASS (sm_100) =====

	.target	sm_100

	.elftype	@"ET_EXEC"


//--------------------- .note.nv.tkinfo           --------------------------
	.section	.note.nv.tkinfo,"",@"SHT_NOTE"
	.sectionflags	@"SHF_NOTE_NV_TKINFO"
	.tkinfo
        /*0018*/ 	.word	0x00000002
        /*0030*/ 	.string	""
        /*0030*/ 	.string	"ptxas"
        /*0030*/ 	.string	"Cuda compilation tools, release 13.0, V13.0.88"
        /*0030*/ 	.string	"Build cuda_13.0.r13.0/compiler.36424714_0"
        /*0030*/ 	.string	"-arch sm_100 -m 64 "



//--------------------- .note.nv.cuinfo           --------------------------
	.section	.note.nv.cuinfo,"",@"SHT_NOTE"
	.sectionflags	@"SHF_NOTE_NV_CUINFO"
        /*0018*/ 	.short	0x0002
        /*001a*/ 	.short	0x0064
        /*001c*/ 	.short	0x0082
	.zero		2


//--------------------- .nv.info                  --------------------------
	.section	.nv.info,"",@"SHT_CUDA_INFO"
	.align	4


	//----- nvinfo : EIATTR_REGCOUNT
	.align		4
        /*0000*/ 	.byte	0x04, 0x2f
        /*0002*/ 	.short	(.L_4 - .L_3)
	.align		4
.L_3:
        /*0004*/ 	.word	index@(_Z17ParticleSimulatorv)
        /*0008*/ 	.word	0x00000025


	//----- nvinfo : EIATTR_FRAME_SIZE
	.align		4
.L_4:
        /*000c*/ 	.byte	0x04, 0x11
        /*000e*/ 	.short	(.L_6 - .L_5)
	.align		4
.L_5:
        /*0010*/ 	.word	index@($__internal_1_$__cuda_sm3x_div_rn_noftz_f32_slowpath)
        /*0014*/ 	.word	0x00000028


	//----- nvinfo : EIATTR_FRAME_SIZE
	.align		4
.L_6:
        /*0018*/ 	.byte	0x04, 0x11
        /*001a*/ 	.short	(.L_8 - .L_7)
	.align		4
.L_7:
        /*001c*/ 	.word	index@($__internal_0_$__cuda_sm20_sqrt_rn_f32_slowpath)
        /*0020*/ 	.word	0x00000028


	//----- nvinfo : EIATTR_FRAME_SIZE
	.align		4
.L_8:
        /*0024*/ 	.byte	0x04, 0x11
        /*0026*/ 	.short	(.L_10 - .L_9)
	.align		4
.L_9:
        /*0028*/ 	.word	index@(_Z17ParticleSimulatorv)
        /*002c*/ 	.word	0x00000028


	//----- nvinfo : EIATTR_MIN_STACK_SIZE
	.align		4
.L_10:
        /*0030*/ 	.byte	0x04, 0x12
        /*0032*/ 	.short	(.L_12 - .L_11)
	.align		4
.L_11:
        /*0034*/ 	.word	index@(_Z17ParticleSimulatorv)
        /*0038*/ 	.word	0x00000028
.L_12:


//--------------------- .nv.compat                --------------------------
	.section	.nv.compat,"",@"SHT_CUDA_COMPAT_INFO"
	.align	4
        /*0000*/ 	.byte	0x02, 0x09, 0x00, 0x00, 0x02, 0x02, 0x01, 0x00, 0x02, 0x05, 0x05, 0x00, 0x03, 0x07, 0x01, 0x01
        /*0010*/ 	.byte	0x02, 0x03, 0x00, 0x00, 0x02, 0x06, 0x01, 0x00, 0x04, 0x0b, 0x08, 0x00, 0x01, 0x00, 0x00, 0x00
        /*0020*/ 	.byte	0x00, 0x00, 0x00, 0x00


//--------------------- .nv.info._Z17ParticleSimulatorv --------------------------
	.section	.nv.info._Z17ParticleSimulatorv,"",@"SHT_CUDA_INFO"
	.sectionflags	@""
	.align	4


	//----- nvinfo : EIATTR_CUDA_API_VERSION
	.align		4
        /*0000*/ 	.byte	0x04, 0x37
        /*0002*/ 	.short	(.L_14 - .L_13)
.L_13:
        /*0004*/ 	.word	0x00000082


	//----- nvinfo : EIATTR_SPARSE_MMA_MASK
	.align		4
.L_14:
        /*0008*/ 	.byte	0x03, 0x50
        /*000a*/ 	.short	0x0000


	//----- nvinfo : EIATTR_MAXREG_COUNT
	.align		4
        /*000c*/ 	.byte	0x03, 0x1b
        /*000e*/ 	.short	0x00ff


	//----- nvinfo : EIATTR_EXTERNS
	.align		4
        /*0010*/ 	.byte	0x04, 0x0f
        /*0012*/ 	.short	(.L_16 - .L_15)


	//   ....[0]....
	.align		4
.L_15:
        /*0014*/ 	.word	index@(vprintf)


	//----- nvinfo : EIATTR_MERCURY_ISA_VERSION
	.align		4
.L_16:
        /*0018*/ 	.byte	0x03, 0x5f
        /*001a*/ 	.short	0x0101


	//----- nvinfo : EIATTR_VRC_CTA_INIT_COUNT
	.align		4
        /*001c*/ 	.byte	0x02, 0x4a
	.zero		1
	.zero		1


	//----- nvinfo : EIATTR_SYSCALL_OFFSETS
	.align		4
        /*0020*/ 	.byte	0x04, 0x46
        /*0022*/ 	.short	(.L_18 - .L_17)


	//   ....[0]....
.L_17:
        /*0024*/ 	.word	0x00000150


	//   ....[1]....
        /*0028*/ 	.word	0x00000480


	//----- nvinfo : EIATTR_EXIT_INSTR_OFFSETS
	.align		4
.L_18:
        /*002c*/ 	.byte	0x04, 0x1c
        /*002e*/ 	.short	(.L_20 - .L_19)


	//   ....[0]....
.L_19:
        /*0030*/ 	.word	0x000038a0


	//----- nvinfo : EIATTR_CRS_STACK_SIZE
	.align		4
.L_20:
        /*0034*/ 	.byte	0x04, 0x1e
        /*0036*/ 	.short	(.L_22 - .L_21)
.L_21:
        /*0038*/ 	.word	0x00000000


	//----- nvinfo : EIATTR_SW_WAR
	.align		4
.L_22:
        /*003c*/ 	.byte	0x04, 0x36
        /*003e*/ 	.short	(.L_24 - .L_23)
.L_23:
        /*0040*/ 	.word	0x00000008
.L_24:


//--------------------- .nv.callgraph             --------------------------
	.section	.nv.callgraph,"",@"SHT_CUDA_CALLGRAPH"
	.align	4
	.sectionentsize	8
	.align		4
        /*0000*/ 	.word	0x00000000
	.align		4
        /*0004*/ 	.word	0xffffffff
	.align		4
        /*0008*/ 	.word	index@(_Z17ParticleSimulatorv)
	.align		4
        /*000c*/ 	.word	index@(vprintf)
	.align		4
        /*0010*/ 	.word	0x00000000
	.align		4
        /*0014*/ 	.word	0xfffffffe
	.align		4
        /*0018*/ 	.word	0x00000000
	.align		4
        /*001c*/ 	.word	0xfffffffd
	.align		4
        /*0020*/ 	.word	0x00000000
	.align		4
        /*0024*/ 	.word	0xfffffffc


//--------------------- .nv.constant4             --------------------------
	.section	.nv.constant4,"a",@progbits
	.align	8
	.align		8
.nv.constant4:
        /*0000*/ 	.dword	vprintf
	.align		8
        /*0008*/ 	.dword	$str
	.align		8
        /*0010*/ 	.dword	$str$1


//--------------------- .nv.constant3             --------------------------
	.section	.nv.constant3,"a",@progbits
	.align	8
.nv.constant3:
	.type		cSh,@object
	.size		cSh,(.L_0 - cSh)
cSh:
	.zero		56
.L_0:


//--------------------- .text._Z17ParticleSimulatorv --------------------------
	.section	.text._Z17ParticleSimulatorv,"ax",@progbits
	.align	128
        .global         _Z17ParticleSimulatorv
        .type           _Z17ParticleSimulatorv,@function
        .size           _Z17ParticleSimulatorv,(.L_x_106 - _Z17ParticleSimulatorv)
        .other          _Z17ParticleSimulatorv,@"STO_CUDA_ENTRY STV_DEFAULT"
_Z17ParticleSimulatorv:
.text._Z17ParticleSimulatorv:
[----:B------:R-:W0:Y:S01]  /*0000*/  LDC R1, c[0x0][0x37c] ;  /* 0x0000df00ff017b82 */ /* 0x000e220000000800 */
[----:B------:R-:W1:Y:S01]  /*0010*/  S2R R17, SR_TID.X ;  /* 0x0000000000117919 */ /* 0x000e620000002100 */
[----:B------:R-:W2:Y:S01]  /*0020*/  LDCU UR4, c[0x0][0x2f8] ;  /* 0x00005f00ff0477ac */ /* 0x000ea20008000800 */
[----:B0-----:R-:W-:Y:S01]  /*0030*/  IADD3 R1, PT, PT, R1, -0x28, RZ ;  /* 0xffffffd801017810 */ /* 0x001fe20007ffe0ff */
[----:B------:R-:W-:Y:S01]  /*0040*/  BSSY.RECONVERGENT B6, `(.L_x_0) ;  /* 0x0000012000067945 */ /* 0x000fe20003800200 */
[----:B------:R-:W0:Y:S01]  /*0050*/  LDCU UR5, c[0x0][0x2fc] ;  /* 0x00005f80ff0577ac */ /* 0x000e220008000800 */
[----:B------:R-:W3:Y:S01]  /*0060*/  LDCU UR36, c[0x3][URZ] ;  /* 0x00c00000ff2477ac */ /* 0x000ee20008000800 */
[----:B--2---:R-:W-:-:S05]  /*0070*/  IADD3 R16, P1, PT, R1, UR4, RZ ;  /* 0x0000000401107c10 */ /* 0x004fca000ff3e0ff */
[----:B0-----:R-:W-:Y:S01]  /*0080*/  IMAD.X R2, RZ, RZ, UR5, P1 ;  /* 0x00000005ff027e24 */ /* 0x001fe200088e06ff */
[----:B-1----:R-:W-:-:S13]  /*0090*/  ISETP.NE.AND P0, PT, R17, RZ, PT ;  /* 0x000000ff1100720c */ /* 0x002fda0003f05270 */
[----:B---3--:R-:W-:Y:S05]  /*00a0*/  @P0 BRA `(.L_x_1) ;  /* 0x00000000002c0947 */ /* 0x008fea0003800000 */
[----:B------:R-:W0:Y:S01]  /*00b0*/  LDC R10, c[0x3][RZ] ;  /* 0x00c00000ff0a7b82 */ /* 0x000e220000000800 */
[----:B------:R-:W-:Y:S01]  /*00c0*/  MOV R0, 0x0 ;  /* 0x0000000000007802 */ /* 0x000fe20000000f00 */
[----:B------:R-:W1:Y:S01]  /*00d0*/  LDCU.64 UR4, c[0x4][0x8] ;  /* 0x01000100ff0477ac */ /* 0x000e620008000a00 */
[----:B------:R-:W-:Y:S01]  /*00e0*/  MOV R6, R16 ;  /* 0x0000001000067202 */ /* 0x000fe20000000f00 */
[----:B------:R-:W-:-:S04]  /*00f0*/  IMAD.MOV.U32 R7, RZ, RZ, R2 ;  /* 0x000000ffff077224 */ /* 0x000fc800078e0002 */
[----:B------:R2:W3:Y:S01]  /*0100*/  LDC.64 R8, c[0x4][R0] ;  /* 0x0100000000087b82 */ /* 0x0004e20000000a00 */
[----:B-1----:R-:W-:Y:S01]  /*0110*/  MOV R4, UR4 ;  /* 0x0000000400047c02 */ /* 0x002fe20008000f00 */
[----:B------:R-:W-:Y:S01]  /*0120*/  IMAD.U32 R5, RZ, RZ, UR5 ;  /* 0x00000005ff057e24 */ /* 0x000fe2000f8e00ff */
[----:B0-----:R2:W-:Y:S06]  /*0130*/  STL [R1], R10 ;  /* 0x0000000a01007387 */ /* 0x0015ec0000100800 */
[----:B------:R-:W-:-:S07]  /*0140*/  LEPC R20, `(.L_x_1) ;  /* 0x000000001014794e */ /* 0x000fce0000000000 */
[----:B--23--:R-:W-:Y:S05]  /*0150*/  CALL.ABS.NOINC R8 ;  /* 0x0000000008007343 */ /* 0x00cfea0003c00000 */
.L_x_1:
[----:B------:R-:W-:Y:S05]  /*0160*/  BSYNC.RECONVERGENT B6 ;  /* 0x0000000000067941 */ /* 0x000fea0003800200 */
.L_x_0:
[----:B------:R-:W0:Y:S01]  /*0170*/  LDCU UR4, c[0x3][URZ] ;  /* 0x00c00000ff0477ac */ /* 0x000e220008000800 */
[----:B------:R-:W1:Y:S01]  /*0180*/  LDC.64 R22, c[0x0][0x358] ;  /* 0x0000d600ff167b82 */ /* 0x000e620000000a00 */
[----:B------:R-:W-:Y:S01]  /*0190*/  BSSY.RECONVERGENT B6, `(.L_x_2) ;  /* 0x0000367000067945 */ /* 0x000fe20003800200 */
[----:B------:R-:W-:Y:S01]  /*01a0*/  HFMA2 R24, -RZ, RZ, 0, 0 ;  /* 0x00000000ff187431 */ /* 0x000fe200000001ff */
[----:B0-----:R-:W-:-:S13]  /*01b0*/  ISETP.GE.AND P0, PT, R17, UR4, PT ;  /* 0x0000000411007c0c */ /* 0x001fda000bf06270 */
[----:B------:R-:W-:Y:S05]  /*01c0*/  @P0 BRA `(.L_x_3) ;  /* 0x00000034008c0947 */ /* 0x000fea0003800000 */
[----:B------:R-:W0:Y:S01]  /*01d0*/  LDC R19, c[0x0][0x360] ;  /* 0x0000d800ff137b82 */ /* 0x000e220000000800 */
[----:B------:R-:W-:Y:S01]  /*01e0*/  BSSY.RECONVERGENT B7, `(.L_x_4) ;  /* 0x000002d000077945 */ /* 0x000fe20003800200 */
[----:B------:R-:W-:-:S07]  /*01f0*/  IMAD.MOV.U32 R18, RZ, RZ, R17 ;  /* 0x000000ffff127224 */ /* 0x000fce00078e0011 */
.L_x_6:
[----:B------:R-:W2:Y:S01]  /*0200*/  LDC.64 R14, c[0x3][0x18] ;  /* 0x00c00600ff0e7b82 */ /* 0x000ea20000000a00 */
[C---:B-1----:R-:W-:Y:S02]  /*0210*/  R2UR UR6, R22.reuse ;  /* 0x00000000160672ca */ /* 0x042fe400000e0000 */
[C---:B------:R-:W-:Y:S02]  /*0220*/  R2UR UR7, R23.reuse ;  /* 0x00000000170772ca */ /* 0x040fe400000e0000 */
[C---:B------:R-:W-:Y:S02]  /*0230*/  R2UR UR8, R22.reuse ;  /* 0x00000000160872ca */ /* 0x040fe400000e0000 */
[C---:B------:R-:W-:Y:S01]  /*0240*/  R2UR UR9, R23.reuse ;  /* 0x00000000170972ca */ /* 0x040fe200000e0000 */
[----:B------:R-:W1:Y:S01]  /*0250*/  LDC.64 R20, c[0x3][0x20] ;  /* 0x00c00800ff147b82 */ /* 0x000e620000000a00 */
[----:B------:R-:W-:Y:S02]  /*0260*/  R2UR UR10, R22 ;  /* 0x00000000160a72ca */ /* 0x000fe400000e0000 */
[----:B------:R-:W-:-:S02]  /*0270*/  R2UR UR11, R23 ;  /* 0x00000000170b72ca */ /* 0x000fc400000e0000 */
[----:B------:R-:W-:Y:S02]  /*0280*/  R2UR UR4, R22 ;  /* 0x00000000160472ca */ /* 0x000fe400000e0000 */
[----:B------:R-:W-:Y:S01]  /*0290*/  R2UR UR5, R23 ;  /* 0x00000000170572ca */ /* 0x000fe200000e0000 */
[----:B------:R-:W3:Y:S08]  /*02a0*/  LDC.64 R24, c[0x3][0x28] ;  /* 0x00c00a00ff187b82 */ /* 0x000ef00000000a00 */
[----:B------:R-:W4:Y:S01]  /*02b0*/  LDC.64 R4, c[0x3][0x10] ;  /* 0x00c00400ff047b82 */ /* 0x000f220000000a00 */
[----:B--2---:R-:W-:-:S05]  /*02c0*/  IMAD.WIDE R14, R18, 0x4, R14 ;  /* 0x00000004120e7825 */ /* 0x004fca00078e020e */
[----:B------:R2:W5:Y:S01]  /*02d0*/  LDG.E R8, desc[UR6][R14.64] ;  /* 0x000000060e087981 */ /* 0x000562000c1e1900 */
[----:B-1----:R-:W-:-:S05]  /*02e0*/  IMAD.WIDE R20, R18, 0x4, R20 ;  /* 0x0000000412147825 */ /* 0x002fca00078e0214 */
[----:B------:R-:W5:Y:S01]  /*02f0*/  LDG.E R10, desc[UR8][R20.64] ;  /* 0x00000008140a7981 */ /* 0x000f62000c1e1900 */
[----:B---3--:R-:W-:-:S05]  /*0300*/  IMAD.WIDE R24, R18, 0x4, R24 ;  /* 0x0000000412187825 */ /* 0x008fca00078e0218 */
[----:B------:R-:W3:Y:S01]  /*0310*/  LDG.E R12, desc[UR10][R24.64] ;  /* 0x0000000a180c7981 */ /* 0x000ee2000c1e1900 */
[----:B----4-:R-:W-:-:S06]  /*0320*/  IMAD.WIDE R4, R18, 0x4, R4 ;  /* 0x0000000412047825 */ /* 0x010fcc00078e0204 */
[----:B------:R1:W4:Y:S01]  /*0330*/  LDG.E R4, desc[UR4][R4.64] ;  /* 0x0000000404047981 */ /* 0x000322000c1e1900 */
[----:B------:R-:W-:Y:S01]  /*0340*/  MOV R0, 0x0 ;  /* 0x0000000000007802 */ /* 0x000fe20000000f00 */
[----:B------:R-:W1:Y:S03]  /*0350*/  LDCU.64 UR4, c[0x4][0x10] ;  /* 0x01000200ff0477ac */ /* 0x000e660008000a00 */
[----:B--2---:R2:W2:Y:S01]  /*0360*/  LDC.64 R14, c[0x4][R0] ;  /* 0x01000000000e7b82 */ /* 0x0044a20000000a00 */
[----:B------:R0:W-:Y:S02]  /*0370*/  STL [R1], R18 ;  /* 0x0000001201007387 */ /* 0x0001e40000100800 */
[----:B0-----:R-:W-:-:S04]  /*0380*/  IADD3 R18, PT, PT, R19, R18, RZ ;  /* 0x0000001213127210 */ /* 0x001fc80007ffe0ff */
[----:B------:R-:W-:Y:S01]  /*0390*/  ISETP.GE.AND P0, PT, R18, UR36, PT ;  /* 0x0000002412007c0c */ /* 0x000fe2000bf06270 */
[----:B-1----:R-:W-:-:S03]  /*03a0*/  IMAD.U32 R5, RZ, RZ, UR5 ;  /* 0x00000005ff057e24 */ /* 0x002fc6000f8e00ff */
[----:B------:R-:W-:Y:S01]  /*03b0*/  P2R R24, PR, RZ, 0x1 ;  /* 0x00000001ff187803 */ /* 0x000fe20000000000 */
[----:B-----5:R-:W0:Y:S08]  /*03c0*/  F2F.F64.F32 R8, R8 ;  /* 0x0000000800087310 */ /* 0x020e300000201800 */
[----:B------:R-:W1:Y:S08]  /*03d0*/  F2F.F64.F32 R10, R10 ;  /* 0x0000000a000a7310 */ /* 0x000e700000201800 */
[----:B---3--:R-:W3:Y:S01]  /*03e0*/  F2F.F64.F32 R12, R12 ;  /* 0x0000000c000c7310 */ /* 0x008ee20000201800 */
[----:B0-----:R-:W-:Y:S04]  /*03f0*/  STL.64 [R1+0x10], R8 ;  /* 0x0000100801007387 */ /* 0x001fe80000100a00 */
[----:B-1----:R-:W-:Y:S03]  /*0400*/  STL.64 [R1+0x18], R10 ;  /* 0x0000180a01007387 */ /* 0x002fe60000100a00 */
[----:B----4-:R0:W1:Y:S01]  /*0410*/  F2F.F64.F32 R6, R4 ;  /* 0x0000000400067310 */ /* 0x0100620000201800 */
[----:B---3--:R-:W-:Y:S01]  /*0420*/  STL.64 [R1+0x20], R12 ;  /* 0x0000200c01007387 */ /* 0x008fe20000100a00 */
[----:B0-----:R-:W-:-:S03]  /*0430*/  MOV R4, UR4 ;  /* 0x0000000400047c02 */ /* 0x001fc60008000f00 */
[----:B-1----:R0:W-:Y:S02]  /*0440*/  STL.64 [R1+0x8], R6 ;  /* 0x0000080601007387 */ /* 0x0021e40000100a00 */
[----:B0-----:R-:W-:Y:S02]  /*0450*/  MOV R6, R16 ;  /* 0x0000001000067202 */ /* 0x001fe40000000f00 */
[----:B--2---:R-:W-:-:S07]  /*0460*/  MOV R7, R2 ;  /* 0x0000000200077202 */ /* 0x004fce0000000f00 */
[----:B------:R-:W-:-:S07]  /*0470*/  LEPC R20, `(.L_x_5) ;  /* 0x000000001014794e */ /* 0x000fce0000000000 */
[----:B------:R-:W-:Y:S05]  /*0480*/  CALL.ABS.NOINC R14 ;  /* 0x000000000e007343 */ /* 0x000fea0003c00000 */
.L_x_5:
[----:B------:R-:W-:-:S13]  /*0490*/  ISETP.NE.AND P6, PT, R24, RZ, PT ;  /* 0x000000ff1800720c */ /* 0x000fda0003fc5270 */
[----:B------:R-:W-:Y:S05]  /*04a0*/  @!P6 BRA `(.L_x_6) ;  /* 0xfffffffc0054e947 */ /* 0x000fea000383ffff */
[----:B------:R-:W-:Y:S05]  /*04b0*/  BSYNC.RECONVERGENT B7 ;  /* 0x0000000000077941 */ /* 0x000fea0003800200 */
.L_x_4:
[----:B------:R-:W-:Y:S02]  /*04c0*/  HFMA2 R24, -RZ, RZ, 0, 0 ;  /* 0x00000000ff187431 */ /* 0x000fe400000001ff */
[C---:B------:R-:W-:Y:S01]  /*04d0*/  VIADD R2, R17.reuse, 0xffffffff ;  /* 0xffffffff11027836 */ /* 0x040fe20000000000 */
[----:B------:R-:W-:Y:S02]  /*04e0*/  PRMT R28, R17, 0x7610, R28 ;  /* 0x00007610111c7816 */ /* 0x000fe4000000001c */
[----:B------:R-:W-:Y:S02]  /*04f0*/  MOV R12, RZ ;  /* 0x000000ff000c7202 */ /* 0x000fe40000000f00 */
[----:B------:R-:W-:Y:S02]  /*0500*/  PRMT R13, RZ, 0x7610, R13 ;  /* 0x00007610ff0d7816 */ /* 0x000fe4000000000d */
[----:B------:R-:W-:-:S07]  /*0510*/  PRMT R14, RZ, 0x7610, R14 ;  /* 0x00007610ff0e7816 */ /* 0x000fce000000000e */
.L_x_91:
[----:B------:R-:W-:Y:S01]  /*0520*/  ISETP.GE.AND P0, PT, R17, 0x1, PT ;  /* 0x000000011100780c */ /* 0x000fe20003f06270 */
[----:B------:R-:W-:-:S12]  /*0530*/  BSSY.RECONVERGENT B0, `(.L_x_7) ;  /* 0x0000325000007945 */ /* 0x000fd80003800200 */
[----:B0----5:R-:W-:Y:S05]  /*0540*/  @!P0 BRA `(.L_x_8) ;  /* 0x00000030008c8947 */ /* 0x021fea0003800000 */
[----:B------:R-:W0:Y:S08]  /*0550*/  LDC.64 R4, c[0x3][0x10] ;  /* 0x00c00400ff047b82 */ /* 0x000e300000000a00 */
[----:B------:R-:W1:Y:S08]  /*0560*/  LDC.64 R6, c[0x3][0x18] ;  /* 0x00c00600ff067b82 */ /* 0x000e700000000a00 */
[----:B------:R-:W2:Y:S08]  /*0570*/  LDC.64 R8, c[0x3][0x20] ;  /* 0x00c00800ff087b82 */ /* 0x000eb00000000a00 */
[----:B------:R-:W3:Y:S01]  /*0580*/  LDC.64 R10, c[0x3][0x28] ;  /* 0x00c00a00ff0a7b82 */ /* 0x000ee20000000a00 */
[----:B------:R-:W-:Y:S01]  /*0590*/  IMAD R0, R19, R12, R2 ;  /* 0x0000000c13007224 */ /* 0x000fe200078e0202 */
[----:B------:R-:W-:Y:S01]  /*05a0*/  R2UR UR4, R22 ;  /* 0x00000000160472ca */ /* 0x000fe200000e0000 */
[----:B0-----:R-:W-:Y:S01]  /*05b0*/  IMAD.WIDE.U32 R4, R17, 0x4, R4 ;  /* 0x0000000411047825 */ /* 0x001fe200078e0004 */
[----:B------:R-:W-:-:S02]  /*05c0*/  R2UR UR5, R23 ;  /* 0x00000000170572ca */ /* 0x000fc400000e0000 */
[C---:B------:R-:W-:Y:S02]  /*05d0*/  R2UR UR6, R22.reuse ;  /* 0x00000000160672ca */ /* 0x040fe400000e0000 */
[----:B------:R-:W-:Y:S01]  /*05e0*/  R2UR UR7, R23 ;  /* 0x00000000170772ca */ /* 0x000fe200000e0000 */
[----:B-1----:R-:W-:Y:S01]  /*05f0*/  IMAD.WIDE.U32 R6, R17, 0x4, R6 ;  /* 0x0000000411067825 */ /* 0x002fe200078e0006 */
[C---:B------:R-:W-:Y:S02]  /*0600*/  R2UR UR8, R22.reuse ;  /* 0x00000000160872ca */ /* 0x040fe400000e0000 */
[C---:B------:R-:W-:Y:S02]  /*0610*/  R2UR UR9, R23.reuse ;  /* 0x00000000170972ca */ /* 0x040fe400000e0000 */
[----:B------:R-:W-:Y:S02]  /*0620*/  R2UR UR10, R22 ;  /* 0x00000000160a72ca */ /* 0x000fe400000e0000 */
[----:B------:R-:W-:Y:S01]  /*0630*/  R2UR UR11, R23 ;  /* 0x00000000170b72ca */ /* 0x000fe200000e0000 */
[C---:B--2---:R-:W-:Y:S01]  /*0640*/  IMAD.WIDE.U32 R8, R17.reuse, 0x4, R8 ;  /* 0x0000000411087825 */ /* 0x044fe200078e0008 */
[----:B------:R-:W-:Y:S01]  /*0650*/  ISETP.GE.U32.AND P0, PT, R0, 0x7, PT ;  /* 0x000000070000780c */ /* 0x000fe20003f06070 */
[----:B------:R0:W5:Y:S01]  /*0660*/  LDG.E R15, desc[UR4][R4.64] ;  /* 0x00000004040f7981 */ /* 0x000162000c1e1900 */
[----:B------:R-:W-:Y:S03]  /*0670*/  BSSY.RECONVERGENT B1, `(.L_x_9) ;  /* 0x0000197000017945 */ /* 0x000fe60003800200 */
[----:B------:R0:W5:Y:S01]  /*0680*/  LDG.E R16, desc[UR6][R6.64] ;  /* 0x0000000606107981 */ /* 0x000162000c1e1900 */
[----:B---3--:R-:W-:-:S03]  /*0690*/  IMAD.WIDE.U32 R10, R17, 0x4, R10 ;  /* 0x00000004110a7825 */ /* 0x008fc600078e000a */
[----:B------:R0:W5:Y:S01]  /*06a0*/  LDG.E R18, desc[UR8][R8.64] ;  /* 0x0000000808127981 */ /* 0x000162000c1e1900 */
[----:B------:R-:W-:-:S03]  /*06b0*/  IMAD.MOV.U32 R21, RZ, RZ, RZ ;  /* 0x000000ffff157224 */ /* 0x000fc600078e00ff */
[----:B------:R0:W5:Y:S01]  /*06c0*/  LDG.E R20, desc[UR10][R10.64] ;  /* 0x0000000a0a147981 */ /* 0x000162000c1e1900 */
[----:B------:R-:W-:Y:S05]  /*06d0*/  @!P0 BRA `(.L_x_10) ;  /* 0x0000001800408947 */ /* 0x000fea0003800000 */
[----:B------:R-:W1:Y:S01]  /*06e0*/  LDCU.128 UR4, c[0x3][0x10] ;  /* 0x00c00200ff0477ac */ /* 0x000e620008000c00 */
[----:B------:R-:W-:Y:S01]  /*06f0*/  LOP3.LUT R21, R17, 0x7ffffff8, RZ, 0xc0, !PT ;  /* 0x7ffffff811157812 */ /* 0x000fe200078ec0ff */
[----:B------:R-:W2:Y:S03]  /*0700*/  LDCU.128 UR12, c[0x3][0x20] ;  /* 0x00c00400ff0c77ac */ /* 0x000ea60008000c00 */
[----:B------:R-:W-:Y:S01]  /*0710*/  IADD3 R33, PT, PT, -R21, RZ, RZ ;  /* 0x000000ff15217210 */ /* 0x000fe20007ffe1ff */
[----:B-1----:R-:W-:Y:S02]  /*0720*/  UIADD3 UR10, UP1, UPT, UR4, 0x10, URZ ;  /* 0x00000010040a7890 */ /* 0x002fe4000ff3e0ff */
[----:B------:R-:W-:Y:S02]  /*0730*/  UIADD3 UR8, UP2, UPT, UR6, 0x10, URZ ;  /* 0x0000001006087890 */ /* 0x000fe4000ff5e0ff */
[----:B------:R-:W-:-:S02]  /*0740*/  UIADD3.X UR11, UPT, UPT, URZ, UR5, URZ, UP1, !UPT ;  /* 0x00000005ff0b7290 */ /* 0x000fc40008ffe4ff */
[----:B--2---:R-:W-:Y:S01]  /*0750*/  UIADD3 UR6, UP0, UPT, UR12, 0x10, URZ ;  /* 0x000000100c067890 */ /* 0x004fe2000ff1e0ff */
[----:B0-----:R-:W-:Y:S01]  /*0760*/  MOV R8, UR10 ;  /* 0x0000000a00087c02 */ /* 0x001fe20008000f00 */
[----:B------:R-:W-:Y:S01]  /*0770*/  UIADD3 UR4, UP1, UPT, UR14, 0x10, URZ ;  /* 0x000000100e047890 */ /* 0x000fe2000ff3e0ff */
[----:B------:R-:W-:Y:S01]  /*0780*/  IMAD.U32 R10, RZ, RZ, UR8 ;  /* 0x00000008ff0a7e24 */ /* 0x000fe2000f8e00ff */
[----:B------:R-:W-:Y:S01]  /*0790*/  UIADD3.X UR9, UPT, UPT, URZ, UR7, URZ, UP2, !UPT ;  /* 0x00000007ff097290 */ /* 0x000fe200097fe4ff */
[----:B------:R-:W-:Y:S01]  /*07a0*/  IMAD.U32 R9, RZ, RZ, UR11 ;  /* 0x0000000bff097e24 */ /* 0x000fe2000f8e00ff */
[----:B------:R-:W-:Y:S01]  /*07b0*/  UIADD3.X UR7, UPT, UPT, URZ, UR13, URZ, UP0, !UPT ;  /* 0x0000000dff077290 */ /* 0x000fe200087fe4ff */
[----:B------:R-:W-:Y:S01]  /*07c0*/  MOV R6, UR6 ;  /* 0x0000000600067c02 */ /* 0x000fe20008000f00 */
[----:B------:R-:W-:Y:S01]  /*07d0*/  UIADD3.X UR5, UPT, UPT, URZ, UR15, URZ, UP1, !UPT ;  /* 0x0000000fff057290 */ /* 0x000fe20008ffe4ff */
[----:B------:R-:W-:Y:S02]  /*07e0*/  MOV R4, UR4 ;  /* 0x0000000400047c02 */ /* 0x000fe40008000f00 */
[----:B------:R-:W-:-:S02]  /*07f0*/  MOV R11, UR9 ;  /* 0x00000009000b7c02 */ /* 0x000fc40008000f00 */
[----:B------:R-:W-:Y:S01]  /*0800*/  MOV R7, UR7 ;  /* 0x0000000700077c02 */ /* 0x000fe20008000f00 */
[----:B------:R-:W-:-:S07]  /*0810*/  IMAD.U32 R25, RZ, RZ, UR5 ;  /* 0x00000005ff197e24 */ /* 0x000fce000f8e00ff */
.L_x_51:
[C---:B------:R-:W-:Y:S02]  /*0820*/  R2UR UR6, R22.reuse ;  /* 0x00000000160672ca */ /* 0x040fe400000e0000 */
[C---:B------:R-:W-:Y:S02]  /*0830*/  R2UR UR7, R23.reuse ;  /* 0x00000000170772ca */ /* 0x040fe400000e0000 */
[C---:B------:R-:W-:Y:S02]  /*0840*/  R2UR UR4, R22.reuse ;  /* 0x00000000160472ca */ /* 0x040fe400000e0000 */
[C---:B------:R-:W-:Y:S02]  /*0850*/  R2UR UR5, R23.reuse ;  /* 0x00000000170572ca */ /* 0x040fe400000e0000 */
[----:B------:R-:W-:Y:S02]  /*0860*/  R2UR UR8, R22 ;  /* 0x00000000160872ca */ /* 0x000fe400000e0000 */
[----:B------:R-:W-:-:S05]  /*0870*/  R2UR UR9, R23 ;  /* 0x00000000170972ca */ /* 0x000fca00000e0000 */
[----:B------:R-:W2:Y:S04]  /*0880*/  LDG.E R3, desc[UR6][R10.64+-0x10] ;  /* 0xfffff0060a037981 */ /* 0x000ea8000c1e1900 */
[----:B------:R-:W3:Y:S04]  /*0890*/  LDG.E R0, desc[UR4][R8.64+-0x10] ;  /* 0xfffff00408007981 */ /* 0x000ee8000c1e1900 */
[----:B------:R-:W4:Y:S01]  /*08a0*/  LDG.E R5, desc[UR8][R6.64+-0x10] ;  /* 0xfffff00806057981 */ /* 0x000f22000c1e1900 */
[----:B------:R-:W-:Y:S01]  /*08b0*/  BSSY.RECONVERGENT B2, `(.L_x_11) ;  /* 0x0000014000027945 */ /* 0x000fe20003800200 */
[----:B--2--5:R-:W-:Y:S01]  /*08c0*/  FADD R3, R16, -R3 ;  /* 0x8000000310037221 */ /* 0x024fe20000000000 */
[----:B---3--:R-:W-:-:S03]  /*08d0*/  FADD R0, R15, -R0 ;  /* 0x800000000f007221 */ /* 0x008fc60000000000 */
[----:B------:R-:W-:Y:S01]  /*08e0*/  FMUL R3, R3, R3 ;  /* 0x0000000303037220 */ /* 0x000fe20000400000 */
[----:B----4-:R-:W-:-:S03]  /*08f0*/  FADD R5, R18, -R5 ;  /* 0x8000000512057221 */ /* 0x010fc60000000000 */
[----:B------:R-:W-:-:S04]  /*0900*/  FFMA R0, R0, R0, R3 ;  /* 0x0000000000007223 */ /* 0x000fc80000000003 */
[----:B------:R-:W-:Y:S01]  /*0910*/  FFMA R3, R5, R5, R0 ;  /* 0x0000000505037223 */ /* 0x000fe20000000000 */
[----:B------:R-:W-:-:S03]  /*0920*/  MOV R5, R25 ;  /* 0x0000001900057202 */ /* 0x000fc60000000f00 */
[----:B------:R0:W1:Y:S01]  /*0930*/  MUFU.RSQ R26, R3 ;  /* 0x00000003001a7308 */ /* 0x0000620000001400 */
[----:B------:R-:W-:-:S04]  /*0940*/  IADD3 R0, PT, PT, R3, -0xd000000, RZ ;  /* 0xf300000003007810 */ /* 0x000fc80007ffe0ff */
[----:B------:R-:W-:-:S13]  /*0950*/  ISETP.GT.U32.AND P0, PT, R0, 0x727fffff, PT ;  /* 0x727fffff0000780c */ /* 0x000fda0003f04070 */
[----:B01----:R-:W-:Y:S05]  /*0960*/  @!P0 BRA `(.L_x_12) ;  /* 0x0000000000108947 */ /* 0x003fea0003800000 */
[----:B------:R-:W-:Y:S01]  /*0970*/  IMAD.MOV.U32 R0, RZ, RZ, R3 ;  /* 0x000000ffff007224 */ /* 0x000fe200078e0003 */
[----:B------:R-:W-:-:S07]  /*0980*/  MOV R26, 0x9a0 ;  /* 0x000009a0001a7802 */ /* 0x000fce0000000f00 */
[----:B------:R-:W-:Y:S05]  /*0990*/  CALL.REL.NOINC `($__internal_0_$__cuda_sm20_sqrt_rn_f32_slowpath) ;  /* 0x0000002c00c47944 */ /* 0x000fea0003c00000 */
[----:B------:R-:W-:Y:S05]  /*09a0*/  BRA `(.L_x_13) ;  /* 0x0000000000107947 */ /* 0x000fea0003800000 */
.L_x_12:
[----:B------:R-:W-:Y:S01]  /*09b0*/  FMUL.FTZ R0, R3, R26 ;  /* 0x0000001a03007220 */ /* 0x000fe20000410000 */
[----:B------:R-:W-:-:S03]  /*09c0*/  FMUL.FTZ R25, R26, 0.5 ;  /* 0x3f0000001a197820 */ /* 0x000fc60000410000 */
[----:B------:R-:W-:-:S04]  /*09d0*/  FFMA R3, -R0, R0, R3 ;  /* 0x0000000000037223 */ /* 0x000fc80000000103 */
[----:B------:R-:W-:-:S07]  /*09e0*/  FFMA R0, R3, R25, R0 ;  /* 0x0000001903007223 */ /* 0x000fce0000000000 */
.L_x_13:
[----:B------:R-:W-:Y:S05]  /*09f0*/  BSYNC.RECONVERGENT B2 ;  /* 0x0000000000027941 */ /* 0x000fea0003800200 */
.L_x_11:
[----:B------:R-:W-:Y:S02]  /*0a00*/  R2UR UR4, R22 ;  /* 0x00000000160472ca */ /* 0x000fe400000e0000 */
[----:B------:R-:W-:-:S13]  /*0a10*/  R2UR UR5, R23 ;  /* 0x00000000170572ca */ /* 0x000fda00000e0000 */
[----:B------:R-:W2:Y:S01]  /*0a20*/  LDG.E R3, desc[UR4][R4.64+-0x10] ;  /* 0xfffff00404037981 */ /* 0x000ea2000c1e1900 */
[----:B------:R-:W0:Y:S01]  /*0a30*/  MUFU.RCP R25, R0 ;  /* 0x0000000000197308 */ /* 0x000e220000001000 */
[----:B------:R-:W-:Y:S01]  /*0a40*/  BSSY.RECONVERGENT B4, `(.L_x_14) ;  /* 0x000000b000047945 */ /* 0x000fe20003800200 */
[----:B0-----:R-:W-:-:S04]  /*0a50*/  FFMA R26, R25, -R0, 1 ;  /* 0x3f800000191a7423 */ /* 0x001fc80000000800 */
[----:B------:R-:W-:Y:S01]  /*0a60*/  FFMA R26, R25, R26, R25 ;  /* 0x0000001a191a7223 */ /* 0x000fe20000000019 */
[----:B--2---:R-:W-:-:S04]  /*0a70*/  FMUL R3, R20, R3 ;  /* 0x0000000314037220 */ /* 0x004fc80000400000 */
[----:B------:R-:W0:Y:S01]  /*0a80*/  FCHK P0, R3, R0 ;  /* 0x0000000003007302 */ /* 0x000e220000000000 */
[----:B------:R-:W-:-:S04]  /*0a90*/  FFMA R25, R3, R26, RZ ;  /* 0x0000001a03197223 */ /* 0x000fc800000000ff */
[----:B------:R-:W-:-:S04]  /*0aa0*/  FFMA R27, R25, -R0, R3 ;  /* 0x80000000191b7223 */ /* 0x000fc80000000003 */
[----:B------:R-:W-:Y:S01]  /*0ab0*/  FFMA R25, R26, R27, R25 ;  /* 0x0000001b1a197223 */ /* 0x000fe20000000019 */
[----:B0-----:R-:W-:Y:S06]  /*0ac0*/  @!P0 BRA `(.L_x_15) ;  /* 0x0000000000088947 */ /* 0x001fec0003800000 */
[----:B------:R-:W-:-:S07]  /*0ad0*/  MOV R26, 0xaf0 ;  /* 0x00000af0001a7802 */ /* 0x000fce0000000f00 */
[----:B------:R-:W-:Y:S05]  /*0ae0*/  CALL.REL.NOINC `($__internal_1_$__cuda_sm3x_div_rn_noftz_f32_slowpath) ;  /* 0x0000002c00c87944 */ /* 0x000fea0003c00000 */
.L_x_15:
[----:B------:R-:W-:Y:S05]  /*0af0*/  BSYNC.RECONVERGENT B4 ;  /* 0x0000000000047941 */ /* 0x000fea0003800200 */
.L_x_14:
        /* <DEDUP_REMOVED lines=10> */
[----:B------:R-:W-:Y:S01]  /*0ba0*/  FADD R24, R25, R24 ;  /* 0x0000001819187221 */ /* 0x000fe20000000000 */
[----:B--2---:R-:W-:Y:S01]  /*0bb0*/  FADD R3, R16, -R3 ;  /* 0x8000000310037221 */ /* 0x004fe20000000000 */
[----:B---3--:R-:W-:-:S03]  /*0bc0*/  FADD R0, R15, -R0 ;  /* 0x800000000f007221 */ /* 0x008fc60000000000 */
[----:B------:R-:W-:Y:S01]  /*0bd0*/  FMUL R3, R3, R3 ;  /* 0x0000000303037220 */ /* 0x000fe20000400000 */
[----:B----4-:R-:W-:-:S03]  /*0be0*/  FADD R27, R18, -R27 ;  /* 0x8000001b121b7221 */ /* 0x010fc60000000000 */
[----:B------:R-:W-:-:S04]  /*0bf0*/  FFMA R0, R0, R0, R3 ;  /* 0x0000000000007223 */ /* 0x000fc80000000003 */
[----:B------:R-:W-:-:S04]  /*0c00*/  FFMA R3, R27, R27, R0 ;  /* 0x0000001b1b037223 */ /* 0x000fc80000000000 */
[----:B------:R0:W1:Y:S01]  /*0c10*/  MUFU.RSQ R26, R3 ;  /* 0x00000003001a7308 */ /* 0x0000620000001400 */
[----:B------:R-:W-:-:S04]  /*0c20*/  IADD3 R0, PT, PT, R3, -0xd000000, RZ ;  /* 0xf300000003007810 */ /* 0x000fc80007ffe0ff */
[----:B------:R-:W-:-:S13]  /*0c30*/  ISETP.GT.U32.AND P0, PT, R0, 0x727fffff, PT ;  /* 0x727fffff0000780c */ /* 0x000fda0003f04070 */
[----:B01----:R-:W-:Y:S05]  /*0c40*/  @!P0 BRA `(.L_x_17) ;  /* 0x0000000000108947 */ /* 0x003fea0003800000 */
[----:B------:R-:W-:Y:S02]  /*0c50*/  MOV R0, R3 ;  /* 0x0000000300007202 */ /* 0x000fe40000000f00 */
[----:B------:R-:W-:-:S07]  /*0c60*/  MOV R26, 0xc80 ;  /* 0x00000c80001a7802 */ /* 0x000fce0000000f00 */
[----:B------:R-:W-:Y:S05]  /*0c70*/  CALL.REL.NOINC `($__internal_0_$__cuda_sm20_sqrt_rn_f32_slowpath) ;  /* 0x0000002c000c7944 */ /* 0x000fea0003c00000 */
[----:B------:R-:W-:Y:S05]  /*0c80*/  BRA `(.L_x_18) ;  /* 0x0000000000107947 */ /* 0x000fea0003800000 */
.L_x_17:
[----:B------:R-:W-:Y:S01]  /*0c90*/  FMUL.FTZ R0, R3, R26 ;  /* 0x0000001a03007220 */ /* 0x000fe20000410000 */
[----:B------:R-:W-:-:S03]  /*0ca0*/  FMUL.FTZ R25, R26, 0.5 ;  /* 0x3f0000001a197820 */ /* 0x000fc60000410000 */
[----:B------:R-:W-:-:S04]  /*0cb0*/  FFMA R3, -R0, R0, R3 ;  /* 0x0000000000037223 */ /* 0x000fc80000000103 */
[----:B------:R-:W-:-:S07]  /*0cc0*/  FFMA R0, R3, R25, R0 ;  /* 0x0000001903007223 */ /* 0x000fce0000000000 */
.L_x_18:
[----:B------:R-:W-:Y:S05]  /*0cd0*/  BSYNC.RECONVERGENT B2 ;  /* 0x0000000000027941 */ /* 0x000fea0003800200 */
.L_x_16:
        /* <DEDUP_REMOVED lines=15> */
.L_x_20:
[----:B------:R-:W-:Y:S05]  /*0dd0*/  BSYNC.RECONVERGENT B4 ;  /* 0x0000000000047941 */ /* 0x000fea0003800200 */
.L_x_19:
        /* <DEDUP_REMOVED lines=17> */
[----:B------:R-:W-:Y:S01]  /*0ef0*/  VIADD R0, R3, 0xf3000000 ;  /* 0xf300000003007836 */ /* 0x000fe20000000000 */
[----:B------:R0:W1:Y:S04]  /*0f00*/  MUFU.RSQ R26, R3 ;  /* 0x00000003001a7308 */ /* 0x0000680000001400 */
[----:B------:R-:W-:-:S13]  /*0f10*/  ISETP.GT.U32.AND P0, PT, R0, 0x727fffff, PT ;  /* 0x727fffff0000780c */ /* 0x000fda0003f04070 */
[----:B01----:R-:W-:Y:S05]  /*0f20*/  @!P0 BRA `(.L_x_22) ;  /* 0x0000000000108947 */ /* 0x003fea0003800000 */
[----:B------:R-:W-:Y:S02]  /*0f30*/  MOV R0, R3 ;  /* 0x0000000300007202 */ /* 0x000fe40000000f00 */
[----:B------:R-:W-:-:S07]  /*0f40*/  MOV R26, 0xf60 ;  /* 0x00000f60001a7802 */ /* 0x000fce0000000f00 */
[----:B------:R-:W-:Y:S05]  /*0f50*/  CALL.REL.NOINC `($__internal_0_$__cuda_sm20_sqrt_rn_f32_slowpath) ;  /* 0x0000002800547944 */ /* 0x000fea0003c00000 */
[----:B------:R-:W-:Y:S05]  /*0f60*/  BRA `(.L_x_23) ;  /* 0x0000000000107947 */ /* 0x000fea0003800000 */
.L_x_22:
[----:B------:R-:W-:Y:S01]  /*0f70*/  FMUL.FTZ R0, R3, R26 ;  /* 0x0000001a03007220 */ /* 0x000fe20000410000 */
[----:B------:R-:W-:-:S03]  /*0f80*/  FMUL.FTZ R25, R26, 0.5 ;  /* 0x3f0000001a197820 */ /* 0x000fc60000410000 */
[----:B------:R-:W-:-:S04]  /*0f90*/  FFMA R3, -R0, R0, R3 ;  /* 0x0000000000037223 */ /* 0x000fc80000000103 */
[----:B------:R-:W-:-:S07]  /*0fa0*/  FFMA R0, R3, R25, R0 ;  /* 0x0000001903007223 */ /* 0x000fce0000000000 */
.L_x_23:
[----:B------:R-:W-:Y:S05]  /*0fb0*/  BSYNC.RECONVERGENT B2 ;  /* 0x0000000000027941 */ /* 0x000fea0003800200 */
.L_x_21:
        /* <DEDUP_REMOVED lines=15> */
.L_x_25:
[----:B------:R-:W-:Y:S05]  /*10b0*/  BSYNC.RECONVERGENT B4 ;  /* 0x0000000000047941 */ /* 0x000fea0003800200 */
.L_x_24:
        /* <DEDUP_REMOVED lines=25> */
.L_x_27:
[----:B------:R-:W-:Y:S01]  /*1250*/  FMUL.FTZ R0, R3, R26 ;  /* 0x0000001a03007220 */ /* 0x000fe20000410000 */
[----:B------:R-:W-:-:S03]  /*1260*/  FMUL.FTZ R25, R26, 0.5 ;  /* 0x3f0000001a197820 */ /* 0x000fc60000410000 */
[----:B------:R-:W-:-:S04]  /*1270*/  FFMA R3, -R0, R0, R3 ;  /* 0x0000000000037223 */ /* 0x000fc80000000103 */
[----:B------:R-:W-:-:S07]  /*1280*/  FFMA R0, R3, R25, R0 ;  /* 0x0000001903007223 */ /* 0x000fce0000000000 */
.L_x_28:
[----:B------:R-:W-:Y:S05]  /*1290*/  BSYNC.RECONVERGENT B2 ;  /* 0x0000000000027941 */ /* 0x000fea0003800200 */
.L_x_26:
        /* <DEDUP_REMOVED lines=15> */
.L_x_30:
[----:B------:R-:W-:Y:S05]  /*1390*/  BSYNC.RECONVERGENT B4 ;  /* 0x0000000000047941 */ /* 0x000fea0003800200 */
.L_x_29:
        /* <DEDUP_REMOVED lines=25> */
.L_x_32:
[----:B------:R-:W-:Y:S01]  /*1530*/  FMUL.FTZ R0, R3, R26 ;  /* 0x0000001a03007220 */ /* 0x000fe20000410000 */
[----:B------:R-:W-:-:S03]  /*1540*/  FMUL.FTZ R25, R26, 0.5 ;  /* 0x3f0000001a197820 */ /* 0x000fc60000410000 */
[----:B------:R-:W-:-:S04]  /*1550*/  FFMA R3, -R0, R0, R3 ;  /* 0x0000000000037223 */ /* 0x000fc80000000103 */
[----:B------:R-:W-:-:S07]  /*1560*/  FFMA R0, R3, R25, R0 ;  /* 0x0000001903007223 */ /* 0x000fce0000000000 */
.L_x_33:
[----:B------:R-:W-:Y:S05]  /*1570*/  BSYNC.RECONVERGENT B2 ;  /* 0x0000000000027941 */ /* 0x000fea0003800200 */
.L_x_31:
        /* <DEDUP_REMOVED lines=15> */
.L_x_35:
[----:B------:R-:W-:Y:S05]  /*1670*/  BSYNC.RECONVERGENT B4 ;  /* 0x0000000000047941 */ /* 0x000fea0003800200 */
.L_x_34:
        /* <DEDUP_REMOVED lines=25> */
.L_x_37:
[----:B------:R-:W-:Y:S01]  /*1810*/  FMUL.FTZ R0, R3, R26 ;  /* 0x0000001a03007220 */ /* 0x000fe20000410000 */
[----:B------:R-:W-:-:S03]  /*1820*/  FMUL.FTZ R25, R26, 0.5 ;  /* 0x3f0000001a197820 */ /* 0x000fc60000410000 */
[----:B------:R-:W-:-:S04]  /*1830*/  FFMA R3, -R0, R0, R3 ;  /* 0x0000000000037223 */ /* 0x000fc80000000103 */
[----:B------:R-:W-:-:S07]  /*1840*/  FFMA R0, R3, R25, R0 ;  /* 0x0000001903007223 */ /* 0x000fce0000000000 */
.L_x_38:
[----:B------:R-:W-:Y:S05]  /*1850*/  BSYNC.RECONVERGENT B2 ;  /* 0x0000000000027941 */ /* 0x000fea0003800200 */
.L_x_36:
        /* <DEDUP_REMOVED lines=15> */
.L_x_40:
[----:B------:R-:W-:Y:S05]  /*1950*/  BSYNC.RECONVERGENT B4 ;  /* 0x0000000000047941 */ /* 0x000fea0003800200 */
.L_x_39:
        /* <DEDUP_REMOVED lines=25> */
.L_x_42:
[----:B------:R-:W-:Y:S01]  /*1af0*/  FMUL.FTZ R0, R3, R26 ;  /* 0x0000001a03007220 */ /* 0x000fe20000410000 */
[----:B------:R-:W-:-:S03]  /*1b00*/  FMUL.FTZ R25, R26, 0.5 ;  /* 0x3f0000001a197820 */ /* 0x000fc60000410000 */
[----:B------:R-:W-:-:S04]  /*1b10*/  FFMA R3, -R0, R0, R3 ;  /* 0x0000000000037223 */ /* 0x000fc80000000103 */
[----:B------:R-:W-:-:S07]  /*1b20*/  FFMA R0, R3, R25, R0 ;  /* 0x0000001903007223 */ /* 0x000fce0000000000 */
.L_x_43:
[----:B------:R-:W-:Y:S05]  /*1b30*/  BSYNC.RECONVERGENT B2 ;  /* 0x0000000000027941 */ /* 0x000fea0003800200 */
.L_x_41:
        /* <DEDUP_REMOVED lines=15> */
.L_x_45:
[----:B------:R-:W-:Y:S05]  /*1c30*/  BSYNC.RECONVERGENT B4 ;  /* 0x0000000000047941 */ /* 0x000fea0003800200 */
.L_x_44:
        /* <DEDUP_REMOVED lines=25> */
.L_x_47:
[----:B------:R-:W-:Y:S01]  /*1dd0*/  FMUL.FTZ R0, R3, R26 ;  /* 0x0000001a03007220 */ /* 0x000fe20000410000 */
[----:B------:R-:W-:-:S03]  /*1de0*/  FMUL.FTZ R25, R26, 0.5 ;  /* 0x3f0000001a197820 */ /* 0x000fc60000410000 */
[----:B------:R-:W-:-:S04]  /*1df0*/  FFMA R3, -R0, R0, R3 ;  /* 0x0000000000037223 */ /* 0x000fc80000000103 */
[----:B------:R-:W-:-:S07]  /*1e00*/  FFMA R0, R3, R25, R0 ;  /* 0x0000001903007223 */ /* 0x000fce0000000000 */
.L_x_48:
[----:B------:R-:W-:Y:S05]  /*1e10*/  BSYNC.RECONVERGENT B2 ;  /* 0x0000000000027941 */ /* 0x000fea0003800200 */
.L_x_46:
        /* <DEDUP_REMOVED lines=15> */
.L_x_50:
[----:B------:R-:W-:Y:S05]  /*1f10*/  BSYNC.RECONVERGENT B4 ;  /* 0x0000000000047941 */ /* 0x000fea0003800200 */
.L_x_49:
[----:B------:R-:W-:Y:S01]  /*1f20*/  VIADD R33, R33, 0x8 ;  /* 0x0000000821217836 */ /* 0x000fe20000000000 */
[----:B------:R-:W-:Y:S01]  /*1f30*/  IADD3 R6, P3, PT, R6, 0x20, RZ ;  /* 0x0000002006067810 */ /* 0x000fe20007f7e0ff */
[----:B------:R-:W-:Y:S01]  /*1f40*/  FADD R24, R24, R25 ;  /* 0x0000001918187221 */ /* 0x000fe20000000000 */
[----:B------:R-:W-:Y:S02]  /*1f50*/  IADD3 R8, P1, PT, R8, 0x20, RZ ;  /* 0x0000002008087810 */ /* 0x000fe40007f3e0ff */
[----:B------:R-:W-:Y:S01]  /*1f60*/  ISETP.NE.AND P0, PT, R33, RZ, PT ;  /* 0x000000ff2100720c */ /* 0x000fe20003f05270 */
[----:B------:R-:W-:Y:S01]  /*1f70*/  IMAD.X R7, RZ, RZ, R7, P3 ;  /* 0x000000ffff077224 */ /* 0x000fe200018e0607 */
[----:B------:R-:W-:Y:S02]  /*1f80*/  IADD3 R10, P2, PT, R10, 0x20, RZ ;  /* 0x000000200a0a7810 */ /* 0x000fe40007f5e0ff */
[----:B------:R-:W-:Y:S02]  /*1f90*/  IADD3 R4, P4, PT, R4, 0x20, RZ ;  /* 0x0000002004047810 */ /* 0x000fe40007f9e0ff */
[----:B------:R-:W-:-:S02]  /*1fa0*/  IADD3.X R9, PT, PT, RZ, R9, RZ, P1, !PT ;  /* 0x00000009ff097210 */ /* 0x000fc40000ffe4ff */
[----:B------:R-:W-:Y:S02]  /*1fb0*/  IADD3.X R11, PT, PT, RZ, R11, RZ, P2, !PT ;  /* 0x0000000bff0b7210 */ /* 0x000fe400017fe4ff */
[----:B------:R-:W-:-:S03]  /*1fc0*/  IADD3.X R25, PT, PT, RZ, R5, RZ, P4, !PT ;  /* 0x00000005ff197210 */ /* 0x000fc600027fe4ff */
[----:B------:R-:W-:Y:S05]  /*1fd0*/  @P0 BRA `(.L_x_51) ;  /* 0xffffffe800100947 */ /* 0x000fea000383ffff */
.L_x_10:
[----:B------:R-:W-:Y:S05]  /*1fe0*/  BSYNC.RECONVERGENT B1 ;  /* 0x0000000000017941 */ /* 0x000fea0003800200 */
.L_x_9:
[----:B------:R-:W-:-:S13]  /*1ff0*/  LOP3.LUT P0, RZ, R17, 0x7, RZ, 0xc0, !PT ;  /* 0x0000000711ff7812 */ /* 0x000fda000780c0ff */
[----:B------:R-:W-:Y:S05]  /*2000*/  @!P0 BRA `(.L_x_8) ;  /* 0x0000001400dc8947 */ /* 0x000fea0003800000 */
[----:B------:R-:W-:Y:S01]  /*2010*/  PRMT R0, R28, 0x9910, RZ ;  /* 0x000099101c007816 */ /* 0x000fe200000000ff */
[----:B------:R-:W-:Y:S01]  /*2020*/  BSSY.RECONVERGENT B1, `(.L_x_52) ;  /* 0x00000ca000017945 */ /* 0x000fe20003800200 */
[----:B------:R-:W-:Y:S02]  /*2030*/  PRMT R3, R19, 0x9910, RZ ;  /* 0x0000991013037816 */ /* 0x000fe400000000ff */
[----:B0-----:R-:W-:-:S05]  /*2040*/  PRMT R4, R14, 0x9910, RZ ;  /* 0x000099100e047816 */ /* 0x001fca00000000ff */
[----:B------:R-:W-:-:S05]  /*2050*/  IMAD R0, R3, R4, R0 ;  /* 0x0000000403007224 */ /* 0x000fca00078e0200 */
[----:B------:R-:W-:-:S04]  /*2060*/  LOP3.LUT R33, R0, 0x7, RZ, 0xc0, !PT ;  /* 0x0000000700217812 */ /* 0x000fc800078ec0ff */
[----:B------:R-:W-:-:S04]  /*2070*/  IADD3 R0, PT, PT, R33, -0x1, RZ ;  /* 0xffffffff21007810 */ /* 0x000fc80007ffe0ff */
[----:B------:R-:W-:-:S13]  /*2080*/  ISETP.GE.U32.AND P0, PT, R0, 0x3, PT ;  /* 0x000000030000780c */ /* 0x000fda0003f06070 */
[----:B------:R-:W-:Y:S05]  /*2090*/  @!P0 BRA `(.L_x_53) ;  /* 0x0000000c00088947 */ /* 0x000fea0003800000 */
[----:B------:R-:W0:Y:S01]  /*20a0*/  LDC.64 R10, c[0x3][0x18] ;  /* 0x00c00600ff0a7b82 */ /* 0x000e220000000a00 */
[C---:B------:R-:W-:Y:S02]  /*20b0*/  R2UR UR6, R22.reuse ;  /* 0x00000000160672ca */ /* 0x040fe400000e0000 */
[C---:B------:R-:W-:Y:S02]  /*20c0*/  R2UR UR7, R23.reuse ;  /* 0x00000000170772ca */ /* 0x040fe400000e0000 */
[C---:B------:R-:W-:Y:S02]  /*20d0*/  R2UR UR4, R22.reuse ;  /* 0x00000000160472ca */ /* 0x040fe400000e0000 */
[C---:B------:R-:W-:Y:S01]  /*20e0*/  R2UR UR5, R23.reuse ;  /* 0x00000000170572ca */ /* 0x040fe200000e0000 */
[----:B------:R-:W1:Y:S01]  /*20f0*/  LDC.64 R8, c[0x3][0x10] ;  /* 0x00c00400ff087b82 */ /* 0x000e620000000a00 */
[----:B------:R-:W-:Y:S02]  /*2100*/  R2UR UR8, R22 ;  /* 0x00000000160872ca */ /* 0x000fe400000e0000 */
[----:B------:R-:W-:-:S05]  /*2110*/  R2UR UR9, R23 ;  /* 0x00000000170972ca */ /* 0x000fca00000e0000 */
[----:B------:R-:W2:Y:S01]  /*2120*/  LDC.64 R6, c[0x3][0x20] ;  /* 0x00c00800ff067b82 */ /* 0x000ea20000000a00 */
[----:B0-----:R-:W-:-:S05]  /*2130*/  IMAD.WIDE.U32 R10, R21, 0x4, R10 ;  /* 0x00000004150a7825 */ /* 0x001fca00078e000a */
[----:B------:R-:W3:Y:S01]  /*2140*/  LDG.E R3, desc[UR6][R10.64] ;  /* 0x000000060a037981 */ /* 0x000ee2000c1e1900 */
[----:B-1----:R-:W-:-:S05]  /*2150*/  IMAD.WIDE.U32 R8, R21, 0x4, R8 ;  /* 0x0000000415087825 */ /* 0x002fca00078e0008 */
[----:B------:R-:W4:Y:S01]  /*2160*/  LDG.E R0, desc[UR4][R8.64] ;  /* 0x0000000408007981 */ /* 0x000f22000c1e1900 */
[----:B--2---:R-:W-:-:S05]  /*2170*/  IMAD.WIDE.U32 R6, R21, 0x4, R6 ;  /* 0x0000000415067825 */ /* 0x004fca00078e0006 */
[----:B------:R-:W2:Y:S01]  /*2180*/  LDG.E R5, desc[UR8][R6.64] ;  /* 0x0000000806057981 */ /* 0x000ea2000c1e1900 */
[----:B------:R-:W-:Y:S01]  /*2190*/  BSSY.RECONVERGENT B2, `(.L_x_54) ;  /* 0x0000013000027945 */ /* 0x000fe20003800200 */
[----:B---3-5:R-:W-:-:S04]  /*21a0*/  FADD R3, R16, -R3 ;  /* 0x8000000310037221 */ /* 0x028fc80000000000 */
[----:B------:R-:W-:Y:S01]  /*21b0*/  FMUL R3, R3, R3 ;  /* 0x0000000303037220 */ /* 0x000fe20000400000 */
[----:B----4-:R-:W-:-:S04]  /*21c0*/  FADD R0, R15, -R0 ;  /* 0x800000000f007221 */ /* 0x010fc80000000000 */
[----:B------:R-:W-:Y:S01]  /*21d0*/  FFMA R0, R0, R0, R3 ;  /* 0x0000000000007223 */ /* 0x000fe20000000003 */
[----:B--2---:R-:W-:-:S04]  /*21e0*/  FADD R5, R18, -R5 ;  /* 0x8000000512057221 */ /* 0x004fc80000000000 */
        /* <DEDUP_REMOVED lines=9> */
.L_x_55:
[----:B------:R-:W-:Y:S01]  /*2280*/  FMUL.FTZ R0, R3, R4 ;  /* 0x0000000403007220 */ /* 0x000fe20000410000 */
[----:B------:R-:W-:-:S03]  /*2290*/  FMUL.FTZ R4, R4, 0.5 ;  /* 0x3f00000004047820 */ /* 0x000fc60000410000 */
[----:B------:R-:W-:-:S04]  /*22a0*/  FFMA R3, -R0, R0, R3 ;  /* 0x0000000000037223 */ /* 0x000fc80000000103 */
[----:B------:R-:W-:-:S07]  /*22b0*/  FFMA R0, R3, R4, R0 ;  /* 0x0000000403007223 */ /* 0x000fce0000000000 */
.L_x_56:
[----:B------:R-:W-:Y:S05]  /*22c0*/  BSYNC.RECONVERGENT B2 ;  /* 0x0000000000027941 */ /* 0x000fea0003800200 */
.L_x_54:
[----:B------:R-:W0:Y:S01]  /*22d0*/  LDC.64 R4, c[0x3][0x28] ;  /* 0x00c00a00ff047b82 */ /* 0x000e220000000a00 */
[----:B------:R-:W-:Y:S02]  /*22e0*/  R2UR UR4, R22 ;  /* 0x00000000160472ca */ /* 0x000fe400000e0000 */
[----:B------:R-:W-:Y:S01]  /*22f0*/  R2UR UR5, R23 ;  /* 0x00000000170572ca */ /* 0x000fe200000e0000 */
[----:B0-----:R-:W-:-:S12]  /*2300*/  IMAD.WIDE.U32 R4, R21, 0x4, R4 ;  /* 0x0000000415047825 */ /* 0x001fd800078e0004 */
        /* <DEDUP_REMOVED lines=13> */
.L_x_58:
[----:B------:R-:W-:Y:S05]  /*23e0*/  BSYNC.RECONVERGENT B4 ;  /* 0x0000000000047941 */ /* 0x000fea0003800200 */
.L_x_57:
        /* <DEDUP_REMOVED lines=25> */
.L_x_60:
[----:B------:R-:W-:Y:S01]  /*2580*/  FMUL.FTZ R0, R3, R26 ;  /* 0x0000001a03007220 */ /* 0x000fe20000410000 */
[----:B------:R-:W-:-:S03]  /*2590*/  FMUL.FTZ R25, R26, 0.5 ;  /* 0x3f0000001a197820 */ /* 0x000fc60000410000 */
[----:B------:R-:W-:-:S04]  /*25a0*/  FFMA R3, -R0, R0, R3 ;  /* 0x0000000000037223 */ /* 0x000fc80000000103 */
[----:B------:R-:W-:-:S07]  /*25b0*/  FFMA R0, R3, R25, R0 ;  /* 0x0000001903007223 */ /* 0x000fce0000000000 */
.L_x_61:
[----:B------:R-:W-:Y:S05]  /*25c0*/  BSYNC.RECONVERGENT B2 ;  /* 0x0000000000027941 */ /* 0x000fea0003800200 */
.L_x_59:
        /* <DEDUP_REMOVED lines=15> */
.L_x_63:
[----:B------:R-:W-:Y:S05]  /*26c0*/  BSYNC.RECONVERGENT B4 ;  /* 0x0000000000047941 */ /* 0x000fea0003800200 */
.L_x_62:
        /* <DEDUP_REMOVED lines=25> */
.L_x_65:
[----:B------:R-:W-:Y:S01]  /*2860*/  FMUL.FTZ R0, R3, R26 ;  /* 0x0000001a03007220 */ /* 0x000fe20000410000 */
[----:B------:R-:W-:-:S03]  /*2870*/  FMUL.FTZ R25, R26, 0.5 ;  /* 0x3f0000001a197820 */ /* 0x000fc60000410000 */
[----:B------:R-:W-:-:S04]  /*2880*/  FFMA R3, -R0, R0, R3 ;  /* 0x0000000000037223 */ /* 0x000fc80000000103 */
[----:B------:R-:W-:-:S07]  /*2890*/  FFMA R0, R3, R25, R0 ;  /* 0x0000001903007223 */ /* 0x000fce0000000000 */
.L_x_66:
[----:B------:R-:W-:Y:S05]  /*28a0*/  BSYNC.RECONVERGENT B2 ;  /* 0x0000000000027941 */ /* 0x000fea0003800200 */
.L_x_64:
        /* <DEDUP_REMOVED lines=15> */
.L_x_68:
[----:B------:R-:W-:Y:S05]  /*29a0*/  BSYNC.RECONVERGENT B4 ;  /* 0x0000000000047941 */ /* 0x000fea0003800200 */
.L_x_67:
        /* <DEDUP_REMOVED lines=25> */
.L_x_70:
[----:B------:R-:W-:Y:S01]  /*2b40*/  FMUL.FTZ R0, R3, R26 ;  /* 0x0000001a03007220 */ /* 0x000fe20000410000 */
[----:B------:R-:W-:-:S03]  /*2b50*/  FMUL.FTZ R6, R26, 0.5 ;  /* 0x3f0000001a067820 */ /* 0x000fc60000410000 */
[----:B------:R-:W-:-:S04]  /*2b60*/  FFMA R3, -R0, R0, R3 ;  /* 0x0000000000037223 */ /* 0x000fc80000000103 */
[----:B------:R-:W-:-:S07]  /*2b70*/  FFMA R0, R3, R6, R0 ;  /* 0x0000000603007223 */ /* 0x000fce0000000000 */
.L_x_71:
[----:B------:R-:W-:Y:S05]  /*2b80*/  BSYNC.RECONVERGENT B2 ;  /* 0x0000000000027941 */ /* 0x000fea0003800200 */
.L_x_69:
        /* <DEDUP_REMOVED lines=15> */
[----:B------:R-:W-:-:S07]  /*2c80*/  MOV R7, R25 ;  /* 0x0000001900077202 */ /* 0x000fce0000000f00 */
.L_x_73:
[----:B------:R-:W-:Y:S05]  /*2c90*/  BSYNC.RECONVERGENT B4 ;  /* 0x0000000000047941 */ /* 0x000fea0003800200 */
.L_x_72:
[----:B------:R-:W-:Y:S01]  /*2ca0*/  FADD R24, R24, R7 ;  /* 0x0000000718187221 */ /* 0x000fe20000000000 */
[----:B------:R-:W-:-:S07]  /*2cb0*/  VIADD R21, R21, 0x4 ;  /* 0x0000000415157836 */ /* 0x000fce0000000000 */
.L_x_53:
[----:B------:R-:W-:Y:S05]  /*2cc0*/  BSYNC.RECONVERGENT B1 ;  /* 0x0000000000017941 */ /* 0x000fea0003800200 */
.L_x_52:
[----:B------:R-:W-:-:S13]  /*2cd0*/  LOP3.LUT P0, RZ, R33, 0x3, RZ, 0xc0, !PT ;  /* 0x0000000321ff7812 */ /* 0x000fda000780c0ff */
[----:B------:R-:W-:Y:S05]  /*2ce0*/  @!P0 BRA `(.L_x_8) ;  /* 0x0000000800a48947 */ /* 0x000fea0003800000 */
[----:B------:R-:W-:Y:S01]  /*2cf0*/  PRMT R0, R28, 0x9910, RZ ;  /* 0x000099101c007816 */ /* 0x000fe200000000ff */
[----:B------:R-:W-:Y:S01]  /*2d00*/  BSSY.RECONVERGENT B1, `(.L_x_74) ;  /* 0x000006d000017945 */ /* 0x000fe20003800200 */
[----:B------:R-:W-:Y:S02]  /*2d10*/  PRMT R3, R19, 0x9910, RZ ;  /* 0x0000991013037816 */ /* 0x000fe400000000ff */
[----:B------:R-:W-:-:S05]  /*2d20*/  PRMT R33, R13, 0x9910, RZ ;  /* 0x000099100d217816 */ /* 0x000fca00000000ff */
[----:B------:R-:W-:-:S05]  /*2d30*/  IMAD R33, R3, R33, R0 ;  /* 0x0000002103217224 */ /* 0x000fca00078e0200 */
[----:B------:R-:W-:-:S04]  /*2d40*/  LOP3.LUT R0, R33, 0x3, RZ, 0xc0, !PT ;  /* 0x0000000321007812 */ /* 0x000fc800078ec0ff */
[----:B------:R-:W-:-:S13]  /*2d50*/  ISETP.NE.AND P0, PT, R0, 0x1, PT ;  /* 0x000000010000780c */ /* 0x000fda0003f05270 */
        /* <DEDUP_REMOVED lines=22> */
[----:B------:R-:W-:-:S05]  /*2ec0*/  FFMA R3, R11, R11, R0 ;  /* 0x0000000b0b037223 */ /* 0x000fca0000000000 */
[----:B------:R-:W-:Y:S01]  /*2ed0*/  IADD3 R0, PT, PT, R3, -0xd000000, RZ ;  /* 0xf300000003007810 */ /* 0x000fe20007ffe0ff */
[----:B------:R0:W1:Y:S03]  /*2ee0*/  MUFU.RSQ R10, R3 ;  /* 0x00000003000a7308 */ /* 0x0000660000001400 */
[----:B------:R-:W-:-:S13]  /*2ef0*/  ISETP.GT.U32.AND P0, PT, R0, 0x727fffff, PT ;  /* 0x727fffff0000780c */ /* 0x000fda0003f04070 */
[----:B0-----:R-:W-:Y:S05]  /*2f00*/  @!P0 BRA `(.L_x_77) ;  /* 0x0000000000108947 */ /* 0x001fea0003800000 */
[----:B------:R-:W-:Y:S02]  /*2f10*/  MOV R0, R3 ;  /* 0x0000000300007202 */ /* 0x000fe40000000f00 */
[----:B------:R-:W-:-:S07]  /*2f20*/  MOV R26, 0x2f40 ;  /* 0x00002f40001a7802 */ /* 0x000fce0000000f00 */
[----:B-1----:R-:W-:Y:S05]  /*2f30*/  CALL.REL.NOINC `($__internal_0_$__cuda_sm20_sqrt_rn_f32_slowpath) ;  /* 0x00000008005c7944 */ /* 0x002fea0003c00000 */
[----:B------:R-:W-:Y:S05]  /*2f40*/  BRA `(.L_x_78) ;  /* 0x0000000000107947 */ /* 0x000fea0003800000 */
.L_x_77:
[----:B-1----:R-:W-:Y:S01]  /*2f50*/  FMUL.FTZ R0, R3, R10 ;  /* 0x0000000a03007220 */ /* 0x002fe20000410000 */
[----:B------:R-:W-:-:S03]  /*2f60*/  FMUL.FTZ R10, R10, 0.5 ;  /* 0x3f0000000a0a7820 */ /* 0x000fc60000410000 */
[----:B------:R-:W-:-:S04]  /*2f70*/  FFMA R3, -R0, R0, R3 ;  /* 0x0000000000037223 */ /* 0x000fc80000000103 */
[----:B------:R-:W-:-:S07]  /*2f80*/  FFMA R0, R3, R10, R0 ;  /* 0x0000000a03007223 */ /* 0x000fce0000000000 */
.L_x_78:
[----:B------:R-:W-:Y:S05]  /*2f90*/  BSYNC.RECONVERGENT B2 ;  /* 0x0000000000027941 */ /* 0x000fea0003800200 */
.L_x_76:
        /* <DEDUP_REMOVED lines=17> */
.L_x_80:
[----:B------:R-:W-:Y:S05]  /*30b0*/  BSYNC.RECONVERGENT B4 ;  /* 0x0000000000047941 */ /* 0x000fea0003800200 */
.L_x_79:
        /* <DEDUP_REMOVED lines=25> */
.L_x_82:
[----:B------:R-:W-:Y:S01]  /*3250*/  FMUL.FTZ R0, R3, R26 ;  /* 0x0000001a03007220 */ /* 0x000fe20000410000 */
[----:B------:R-:W-:-:S03]  /*3260*/  FMUL.FTZ R4, R26, 0.5 ;  /* 0x3f0000001a047820 */ /* 0x000fc60000410000 */
[----:B------:R-:W-:-:S04]  /*3270*/  FFMA R3, -R0, R0, R3 ;  /* 0x0000000000037223 */ /* 0x000fc80000000103 */
[----:B------:R-:W-:-:S07]  /*3280*/  FFMA R0, R3, R4, R0 ;  /* 0x0000000403007223 */ /* 0x000fce0000000000 */
.L_x_83:
[----:B------:R-:W-:Y:S05]  /*3290*/  BSYNC.RECONVERGENT B2 ;  /* 0x0000000000027941 */ /* 0x000fea0003800200 */
.L_x_81:
        /* <DEDUP_REMOVED lines=16> */
.L_x_85:
[----:B------:R-:W-:Y:S05]  /*33a0*/  BSYNC.RECONVERGENT B4 ;  /* 0x0000000000047941 */ /* 0x000fea0003800200 */
.L_x_84:
[----:B------:R-:W-:Y:S01]  /*33b0*/  FADD R24, R24, R5 ;  /* 0x0000000518187221 */ /* 0x000fe20000000000 */
[----:B------:R-:W-:-:S07]  /*33c0*/  VIADD R21, R21, 0x2 ;  /* 0x0000000215157836 */ /* 0x000fce0000000000 */
.L_x_75:
[----:B------:R-:W-:Y:S05]  /*33d0*/  BSYNC.RECONVERGENT B1 ;  /* 0x0000000000017941 */ /* 0x000fea0003800200 */
.L_x_74:
[----:B------:R-:W-:-:S04]  /*33e0*/  LOP3.LUT R33, R33, 0x1, RZ, 0xc0, !PT ;  /* 0x0000000121217812 */ /* 0x000fc800078ec0ff */
[----:B------:R-:W-:-:S13]  /*33f0*/  ISETP.NE.U32.AND P0, PT, R33, 0x1, PT ;  /* 0x000000012100780c */ /* 0x000fda0003f05070 */
[----:B------:R-:W-:Y:S05]  /*3400*/  @P0 BRA `(.L_x_8) ;  /* 0x0000000000dc0947 */ /* 0x000fea0003800000 */
        /* <DEDUP_REMOVED lines=9> */
[----:B0-----:R-:W-:-:S06]  /*34a0*/  IMAD.WIDE.U32 R6, R21, 0x4, R6 ;  /* 0x0000000415067825 */ /* 0x001fcc00078e0006 */
[----:B------:R-:W3:Y:S01]  /*34b0*/  LDG.E R7, desc[UR6][R6.64] ;  /* 0x0000000606077981 */ /* 0x000ee2000c1e1900 */
[----:B-1----:R-:W-:-:S06]  /*34c0*/  IMAD.WIDE.U32 R4, R21, 0x4, R4 ;  /* 0x0000000415047825 */ /* 0x002fcc00078e0004 */
[----:B------:R-:W4:Y:S01]  /*34d0*/  LDG.E R4, desc[UR4][R4.64] ;  /* 0x0000000404047981 */ /* 0x000f22000c1e1900 */
[----:B--2---:R-:W-:-:S06]  /*34e0*/  IMAD.WIDE.U32 R8, R21, 0x4, R8 ;  /* 0x0000000415087825 */ /* 0x004fcc00078e0008 */
        /* <DEDUP_REMOVED lines=16> */
.L_x_87:
[----:B-1----:R-:W-:Y:S01]  /*35f0*/  FMUL.FTZ R0, R15, R6 ;  /* 0x000000060f007220 */ /* 0x002fe20000410000 */
[----:B------:R-:W-:-:S03]  /*3600*/  FMUL.FTZ R4, R6, 0.5 ;  /* 0x3f00000006047820 */ /* 0x000fc60000410000 */
[----:B------:R-:W-:-:S04]  /*3610*/  FFMA R3, -R0, R0, R15 ;  /* 0x0000000000037223 */ /* 0x000fc8000000010f */
[----:B------:R-:W-:-:S07]  /*3620*/  FFMA R0, R3, R4, R0 ;  /* 0x0000000403007223 */ /* 0x000fce0000000000 */
.L_x_88:
[----:B------:R-:W-:Y:S05]  /*3630*/  BSYNC.RECONVERGENT B1 ;  /* 0x0000000000017941 */ /* 0x000fea0003800200 */
.L_x_86:
        /* <DEDUP_REMOVED lines=17> */
[----:B------:R-:W-:-:S07]  /*3750*/  IMAD.MOV.U32 R7, RZ, RZ, R25 ;  /* 0x000000ffff077224 */ /* 0x000fce00078e0019 */
.L_x_90:
[----:B------:R-:W-:Y:S05]  /*3760*/  BSYNC.RECONVERGENT B1 ;  /* 0x0000000000017941 */ /* 0x000fea0003800200 */
.L_x_89:
[----:B------:R-:W-:-:S07]  /*3770*/  FADD R24, R24, R7 ;  /* 0x0000000718187221 */ /* 0x000fce0000000000 */
.L_x_8:
[----:B------:R-:W-:Y:S05]  /*3780*/  BSYNC.RECONVERGENT B0 ;  /* 0x0000000000007941 */ /* 0x000fea0003800200 */
.L_x_7:
[----:B------:R-:W1:Y:S01]  /*3790*/  LDCU UR4, c[0x3][URZ] ;  /* 0x00c00000ff0477ac */ /* 0x000e620008000800 */
[----:B------:R-:W-:Y:S01]  /*37a0*/  IADD3 R17, PT, PT, R19, R17, RZ ;  /* 0x0000001113117210 */ /* 0x000fe20007ffe0ff */
[----:B------:R-:W-:Y:S01]  /*37b0*/  VIADD R13, R13, 0x1 ;  /* 0x000000010d0d7836 */ /* 0x000fe20000000000 */
[----:B------:R-:W-:Y:S02]  /*37c0*/  IADD3 R14, PT, PT, R14, 0x1, RZ ;  /* 0x000000010e0e7810 */ /* 0x000fe40007ffe0ff */
[----:B------:R-:W-:Y:S02]  /*37d0*/  IADD3 R12, PT, PT, R12, 0x1, RZ ;  /* 0x000000010c0c7810 */ /* 0x000fe40007ffe0ff */
[----:B-1----:R-:W-:-:S13]  /*37e0*/  ISETP.GE.AND P0, PT, R17, UR4, PT ;  /* 0x0000000411007c0c */ /* 0x002fda000bf06270 */
[----:B------:R-:W-:Y:S05]  /*37f0*/  @!P0 BRA `(.L_x_91) ;  /* 0xffffffcc00488947 */ /* 0x000fea000383ffff */
.L_x_3:
[----:B------:R-:W-:Y:S05]  /*3800*/  BSYNC.RECONVERGENT B6 ;  /* 0x0000000000067941 */ /* 0x000fea0003800200 */
.L_x_2:
[----:B------:R-:W2:Y:S01]  /*3810*/  LDC.64 R2, c[0x3][0x30] ;  /* 0x00c00c00ff027b82 */ /* 0x000ea20000000a00 */
[C---:B-1----:R-:W-:Y:S02]  /*3820*/  R2UR UR4, R22.reuse ;  /* 0x00000000160472ca */ /* 0x042fe400000e0000 */
[C---:B------:R-:W-:Y:S02]  /*3830*/  R2UR UR5, R23.reuse ;  /* 0x00000000170572ca */ /* 0x040fe400000e0000 */
[----:B------:R-:W-:Y:S02]  /*3840*/  R2UR UR6, R22 ;  /* 0x00000000160672ca */ /* 0x000fe400000e0000 */
[----:B------:R-:W-:-:S09]  /*3850*/  R2UR UR7, R23 ;  /* 0x00000000170772ca */ /* 0x000fd200000e0000 */
[----:B--2---:R-:W-:Y:S04]  /*3860*/  REDG.E.ADD.F32.FTZ.RN.STRONG.GPU desc[UR4][R2.64], R24 ;  /* 0x00000018020079a6 */ /* 0x004fe8000c12f304 */
[----:B0-----:R-:W2:Y:S02]  /*3870*/  LDG.E R5, desc[UR6][R2.64+0x4] ;  /* 0x0000040602057981 */ /* 0x001ea4000c1e1900 */
[----:B--2---:R-:W-:-:S05]  /*3880*/  FADD R5, R5, R24 ;  /* 0x0000001805057221 */ /* 0x004fca0000000000 */
[----:B------:R-:W-:Y:S01]  /*3890*/  STG.E desc[UR4][R2.64+0x4], R5 ;  /* 0x0000040502007986 */ /* 0x000fe2000c101904 */
[----:B------:R-:W-:Y:S05]  /*38a0*/  EXIT ;  /* 0x000000000000794d */ /* 0x000fea0003800000 */
        .weak           $__internal_0_$__cuda_sm20_sqrt_rn_f32_slowpath
        .type           $__internal_0_$__cuda_sm20_sqrt_rn_f32_slowpath,@function
        .size           $__internal_0_$__cuda_sm20_sqrt_rn_f32_slowpath,($__internal_1_$__cuda_sm3x_div_rn_noftz_f32_slowpath - $__internal_0_$__cuda_sm20_sqrt_rn_f32_slowpath)
$__internal_0_$__cuda_sm20_sqrt_rn_f32_slowpath:
[----:B------:R-:W-:-:S13]  /*38b0*/  LOP3.LUT P0, RZ, R0, 0x7fffffff, RZ, 0xc0, !PT ;  /* 0x7fffffff00ff7812 */ /* 0x000fda000780c0ff */
[----:B------:R-:W-:Y:S01]  /*38c0*/  @!P0 MOV R25, R0 ;  /* 0x0000000000198202 */ /* 0x000fe20000000f00 */
[----:B------:R-:W-:Y:S06]  /*38d0*/  @!P0 BRA `(.L_x_92) ;  /* 0x0000000000408947 */ /* 0x000fec0003800000 */
[----:B------:R-:W-:-:S13]  /*38e0*/  FSETP.GEU.FTZ.AND P0, PT, R0, RZ, PT ;  /* 0x000000ff0000720b */ /* 0x000fda0003f1e000 */
[----:B------:R-:W-:Y:S01]  /*38f0*/  @!P0 IMAD.MOV.U32 R25, RZ, RZ, 0x7fffffff ;  /* 0x7fffffffff198424 */ /* 0x000fe200078e00ff */
[----:B------:R-:W-:Y:S06]  /*3900*/  @!P0 BRA `(.L_x_92) ;  /* 0x0000000000348947 */ /* 0x000fec0003800000 */
[----:B------:R-:W-:-:S13]  /*3910*/  FSETP.GTU.FTZ.AND P0, PT, |R0|, +INF , PT ;  /* 0x7f8000000000780b */ /* 0x000fda0003f1c200 */
[----:B------:R-:W-:Y:S01]  /*3920*/  @P0 FADD.FTZ R25, R0, 1 ;  /* 0x3f80000000190421 */ /* 0x000fe20000010000 */
[----:B------:R-:W-:Y:S06]  /*3930*/  @P0 BRA `(.L_x_92) ;  /* 0x0000000000280947 */ /* 0x000fec0003800000 */
[----:B------:R-:W-:-:S13]  /*3940*/  FSETP.NEU.FTZ.AND P0, PT, |R0|, +INF , PT ;  /* 0x7f8000000000780b */ /* 0x000fda0003f1d200 */
[----:B------:R-:W-:-:S04]  /*3950*/  @P0 FFMA R30, R0, 1.84467440737095516160e+19, RZ ;  /* 0x5f800000001e0823 */ /* 0x000fc800000000ff */
[----:B------:R-:W0:Y:S02]  /*3960*/  @P0 MUFU.RSQ R25, R30 ;  /* 0x0000001e00190308 */ /* 0x000e240000001400 */
[----:B0-----:R-:W-:Y:S01]  /*3970*/  @P0 FMUL.FTZ R3, R30, R25 ;  /* 0x000000191e030220 */ /* 0x001fe20000410000 */
[----:B------:R-:W-:Y:S01]  /*3980*/  @P0 FMUL.FTZ R29, R25, 0.5 ;  /* 0x3f000000191d0820 */ /* 0x000fe20000410000 */
[----:B------:R-:W-:Y:S02]  /*3990*/  @!P0 MOV R25, R0 ;  /* 0x0000000000198202 */ /* 0x000fe40000000f00 */
[----:B------:R-:W-:-:S04]  /*39a0*/  @P0 FADD.FTZ R27, -R3, -RZ ;  /* 0x800000ff031b0221 */ /* 0x000fc80000010100 */
[----:B------:R-:W-:-:S04]  /*39b0*/  @P0 FFMA R32, R3, R27, R30 ;  /* 0x0000001b03200223 */ /* 0x000fc8000000001e */
[----:B------:R-:W-:-:S04]  /*39c0*/  @P0 FFMA R29, R32, R29, R3 ;  /* 0x0000001d201d0223 */ /* 0x000fc80000000003 */
[----:B------:R-:W-:-:S07]  /*39d0*/  @P0 FMUL.FTZ R25, R29, 2.3283064365386962891e-10 ;  /* 0x2f8000001d190820 */ /* 0x000fce0000410000 */
.L_x_92:
[----:B------:R-:W-:Y:S01]  /*39e0*/  IMAD.MOV.U32 R27, RZ, RZ, 0x0 ;  /* 0x00000000ff1b7424 */ /* 0x000fe200078e00ff */
[----:B------:R-:W-:-:S03]  /*39f0*/  MOV R0, R25 ;  /* 0x0000001900007202 */ /* 0x000fc60000000f00 */
[----:B------:R-:W-:Y:S05]  /*3a00*/  RET.REL.NODEC R26 `(_Z17ParticleSimulatorv) ;  /* 0xffffffc41a7c7950 */ /* 0x000fea0003c3ffff */
        .weak           $__internal_1_$__cuda_sm3x_div_rn_noftz_f32_slowpath
        .type           $__internal_1_$__cuda_sm3x_div_rn_noftz_f32_slowpath,@function
        .size           $__internal_1_$__cuda_sm3x_div_rn_noftz_f32_slowpath,(.L_x_106 - $__internal_1_$__cuda_sm3x_div_rn_noftz_f32_slowpath)
$__internal_1_$__cuda_sm3x_div_rn_noftz_f32_slowpath:
[----:B------:R-:W-:Y:S01]  /*3a10*/  SHF.R.U32.HI R25, RZ, 0x17, R0 ;  /* 0x00000017ff197819 */ /* 0x000fe20000011600 */
[----:B------:R-:W-:Y:S01]  /*3a20*/  BSSY.RECONVERGENT B2, `(.L_x_93) ;  /* 0x0000062000027945 */ /* 0x000fe20003800200 */
[----:B------:R-:W-:Y:S02]  /*3a30*/  SHF.R.U32.HI R30, RZ, 0x17, R3 ;  /* 0x00000017ff1e7819 */ /* 0x000fe40000011603 */
[----:B------:R-:W-:Y:S02]  /*3a40*/  LOP3.LUT R25, R25, 0xff, RZ, 0xc0, !PT ;  /* 0x000000ff19197812 */ /* 0x000fe400078ec0ff */
[----:B------:R-:W-:Y:S02]  /*3a50*/  LOP3.LUT R30, R30, 0xff, RZ, 0xc0, !PT ;  /* 0x000000ff1e1e7812 */ /* 0x000fe400078ec0ff */
[----:B------:R-:W-:Y:S02]  /*3a60*/  IADD3 R29, PT, PT, R25, -0x1, RZ ;  /* 0xffffffff191d7810 */ /* 0x000fe40007ffe0ff */
[----:B------:R-:W-:-:S02]  /*3a70*/  IADD3 R31, PT, PT, R30, -0x1, RZ ;  /* 0xffffffff1e1f7810 */ /* 0x000fc40007ffe0ff */
[----:B------:R-:W-:-:S04]  /*3a80*/  ISETP.GT.U32.AND P0, PT, R29, 0xfd, PT ;  /* 0x000000fd1d00780c */ /* 0x000fc80003f04070 */
[----:B------:R-:W-:-:S13]  /*3a90*/  ISETP.GT.U32.OR P0, PT, R31, 0xfd, P0 ;  /* 0x000000fd1f00780c */ /* 0x000fda0000704470 */
[----:B------:R-:W-:Y:S01]  /*3aa0*/  @!P0 IMAD.MOV.U32 R27, RZ, RZ, RZ ;  /* 0x000000ffff1b8224 */ /* 0x000fe200078e00ff */
[----:B------:R-:W-:Y:S06]  /*3ab0*/  @!P0 BRA `(.L_x_94) ;  /* 0x00000000005c8947 */ /* 0x000fec0003800000 */
[----:B------:R-:W-:Y:S02]  /*3ac0*/  FSETP.GTU.FTZ.AND P0, PT, |R3|, +INF , PT ;  /* 0x7f8000000300780b */ /* 0x000fe40003f1c200 */
[----:B------:R-:W-:-:S04]  /*3ad0*/  FSETP.GTU.FTZ.AND P1, PT, |R0|, +INF , PT ;  /* 0x7f8000000000780b */ /* 0x000fc80003f3c200 */
[----:B------:R-:W-:-:S13]  /*3ae0*/  PLOP3.LUT P0, PT, P0, P1, PT, 0xf8, 0x8f ;  /* 0x00000000008f781c */ /* 0x000fda0000703f70 */
[----:B------:R-:W-:Y:S05]  /*3af0*/  @P0 BRA `(.L_x_95) ;  /* 0x00000004004c0947 */ /* 0x000fea0003800000 */
[----:B------:R-:W-:-:S13]  /*3b00*/  LOP3.LUT P0, RZ, R0, 0x7fffffff, R3, 0xc8, !PT ;  /* 0x7fffffff00ff7812 */ /* 0x000fda000780c803 */
[----:B------:R-:W-:Y:S05]  /*3b10*/  @!P0 BRA `(.L_x_96) ;  /* 0x00000004003c8947 */ /* 0x000fea0003800000 */
[C---:B------:R-:W-:Y:S02]  /*3b20*/  FSETP.NEU.FTZ.AND P1, PT, |R3|.reuse, +INF , PT ;  /* 0x7f8000000300780b */ /* 0x040fe40003f3d200 */
[----:B------:R-:W-:Y:S02]  /*3b30*/  FSETP.NEU.FTZ.AND P2, PT, |R0|, +INF , PT ;  /* 0x7f8000000000780b */ /* 0x000fe40003f5d200 */
[----:B------:R-:W-:-:S11]  /*3b40*/  FSETP.NEU.FTZ.AND P0, PT, |R3|, +INF , PT ;  /* 0x7f8000000300780b */ /* 0x000fd60003f1d200 */
[----:B------:R-:W-:Y:S05]  /*3b50*/  @!P2 BRA !P1, `(.L_x_96) ;  /* 0x00000004002ca947 */ /* 0x000fea0004800000 */
[----:B------:R-:W-:-:S04]  /*3b60*/  LOP3.LUT P1, RZ, R3, 0x7fffffff, RZ, 0xc0, !PT ;  /* 0x7fffffff03ff7812 */ /* 0x000fc8000782c0ff */
[----:B------:R-:W-:-:S13]  /*3b70*/  PLOP3.LUT P1, PT, P2, P1, PT, 0x2f, 0xf2 ;  /* 0x0000000000f2781c */ /* 0x000fda0001722577 */
[----:B------:R-:W-:Y:S05]  /*3b80*/  @P1 BRA `(.L_x_97) ;  /* 0x0000000400181947 */ /* 0x000fea0003800000 */
[----:B------:R-:W-:-:S04]  /*3b90*/  LOP3.LUT P1, RZ, R0, 0x7fffffff, RZ, 0xc0, !PT ;  /* 0x7fffffff00ff7812 */ /* 0x000fc8000782c0ff */
[----:B------:R-:W-:-:S13]  /*3ba0*/  PLOP3.LUT P0, PT, P0, P1, PT, 0x2f, 0xf2 ;  /* 0x0000000000f2781c */ /* 0x000fda0000702577 */
[----:B------:R-:W-:Y:S05]  /*3bb0*/  @P0 BRA `(.L_x_98) ;  /* 0x0000000400000947 */ /* 0x000fea0003800000 */
[----:B------:R-:W-:Y:S02]  /*3bc0*/  ISETP.GE.AND P0, PT, R31, RZ, PT ;  /* 0x000000ff1f00720c */ /* 0x000fe40003f06270 */
[----:B------:R-:W-:-:S11]  /*3bd0*/  ISETP.GE.AND P1, PT, R29, RZ, PT ;  /* 0x000000ff1d00720c */ /* 0x000fd60003f26270 */
[----:B------:R-:W-:Y:S01]  /*3be0*/  @P0 MOV R27, RZ ;  /* 0x000000ff001b0202 */ /* 0x000fe20000000f00 */
[----:B------:R-:W-:Y:S01]  /*3bf0*/  @!P0 FFMA R3, R3, 1.84467440737095516160e+19, RZ ;  /* 0x5f80000003038823 */ /* 0x000fe200000000ff */
[----:B------:R-:W-:Y:S01]  /*3c00*/  @!P0 MOV R27, 0xffffffc0 ;  /* 0xffffffc0001b8802 */ /* 0x000fe20000000f00 */
[----:B------:R-:W-:-:S04]  /*3c10*/  @!P1 FFMA R0, R0, 1.84467440737095516160e+19, RZ ;  /* 0x5f80000000009823 */ /* 0x000fc800000000ff */
[----:B------:R-:W-:-:S07]  /*3c20*/  @!P1 VIADD R27, R27, 0x40 ;  /* 0x000000401b1b9836 */ /* 0x000fce0000000000 */
.L_x_94:
[----:B------:R-:W-:Y:S01]  /*3c30*/  LEA R29, R25, 0xc0800000, 0x17 ;  /* 0xc0800000191d7811 */ /* 0x000fe200078eb8ff */
[----:B------:R-:W-:Y:S01]  /*3c40*/  BSSY.RECONVERGENT B3, `(.L_x_99) ;  /* 0x0000036000037945 */ /* 0x000fe20003800200 */
[----:B------:R-:W-:Y:S02]  /*3c50*/  IADD3 R30, PT, PT, R30, -0x7f, RZ ;  /* 0xffffff811e1e7810 */ /* 0x000fe40007ffe0ff */
[----:B------:R-:W-:-:S03]  /*3c60*/  IADD3 R34, PT, PT, -R29, R0, RZ ;  /* 0x000000001d227210 */ /* 0x000fc60007ffe1ff */
[----:B------:R-:W-:Y:S01]  /*3c70*/  IMAD R0, R30, -0x800000, R3 ;  /* 0xff8000001e007824 */ /* 0x000fe200078e0203 */
[----:B------:R-:W0:Y:S01]  /*3c80*/  MUFU.RCP R32, R34 ;  /* 0x0000002200207308 */ /* 0x000e220000001000 */
[----:B------:R-:W-:Y:S01]  /*3c90*/  FADD.FTZ R29, -R34, -RZ ;  /* 0x800000ff221d7221 */ /* 0x000fe20000010100 */
[----:B------:R-:W-:-:S05]  /*3ca0*/  IADD3 R30, PT, PT, R30, 0x7f, -R25 ;  /* 0x0000007f1e1e7810 */ /* 0x000fca0007ffe819 */
[----:B------:R-:W-:Y:S02]  /*3cb0*/  IMAD.IADD R27, R30, 0x1, R27 ;  /* 0x000000011e1b7824 */ /* 0x000fe400078e021b */
[----:B0-----:R-:W-:-:S04]  /*3cc0*/  FFMA R31, R32, R29, 1 ;  /* 0x3f800000201f7423 */ /* 0x001fc8000000001d */
[----:B------:R-:W-:-:S04]  /*3cd0*/  FFMA R3, R32, R31, R32 ;  /* 0x0000001f20037223 */ /* 0x000fc80000000020 */
[----:B------:R-:W-:-:S04]  /*3ce0*/  FFMA R32, R0, R3, RZ ;  /* 0x0000000300207223 */ /* 0x000fc800000000ff */
[----:B------:R-:W-:-:S04]  /*3cf0*/  FFMA R31, R29, R32, R0 ;  /* 0x000000201d1f7223 */ /* 0x000fc80000000000 */
[----:B------:R-:W-:-:S04]  /*3d00*/  FFMA R32, R3, R31, R32 ;  /* 0x0000001f03207223 */ /* 0x000fc80000000020 */
[----:B------:R-:W-:-:S04]  /*3d10*/  FFMA R29, R29, R32, R0 ;  /* 0x000000201d1d7223 */ /* 0x000fc80000000000 */
[----:B------:R-:W-:-:S05]  /*3d20*/  FFMA R0, R3, R29, R32 ;  /* 0x0000001d03007223 */ /* 0x000fca0000000020 */
[----:B------:R-:W-:-:S04]  /*3d30*/  SHF.R.U32.HI R25, RZ, 0x17, R0 ;  /* 0x00000017ff197819 */ /* 0x000fc80000011600 */
[----:B------:R-:W-:-:S04]  /*3d40*/  LOP3.LUT R30, R25, 0xff, RZ, 0xc0, !PT ;  /* 0x000000ff191e7812 */ /* 0x000fc800078ec0ff */
[----:B------:R-:W-:-:S04]  /*3d50*/  IADD3 R25, PT, PT, R30, R27, RZ ;  /* 0x0000001b1e197210 */ /* 0x000fc80007ffe0ff */
[----:B------:R-:W-:-:S04]  /*3d60*/  IADD3 R30, PT, PT, R25, -0x1, RZ ;  /* 0xffffffff191e7810 */ /* 0x000fc80007ffe0ff */
[----:B------:R-:W-:-:S13]  /*3d70*/  ISETP.GE.U32.AND P0, PT, R30, 0xfe, PT ;  /* 0x000000fe1e00780c */ /* 0x000fda0003f06070 */
[----:B------:R-:W-:Y:S05]  /*3d80*/  @!P0 BRA `(.L_x_100) ;  /* 0x0000000000808947 */ /* 0x000fea0003800000 */
[----:B------:R-:W-:-:S13]  /*3d90*/  ISETP.GT.AND P0, PT, R25, 0xfe, PT ;  /* 0x000000fe1900780c */ /* 0x000fda0003f04270 */
[----:B------:R-:W-:Y:S05]  /*3da0*/  @P0 BRA `(.L_x_101) ;  /* 0x00000000006c0947 */ /* 0x000fea0003800000 */
[----:B------:R-:W-:-:S13]  /*3db0*/  ISETP.GE.AND P0, PT, R25, 0x1, PT ;  /* 0x000000011900780c */ /* 0x000fda0003f06270 */
[----:B------:R-:W-:Y:S05]  /*3dc0*/  @P0 BRA `(.L_x_102) ;  /* 0x0000000000740947 */ /* 0x000fea0003800000 */
[----:B------:R-:W-:Y:S02]  /*3dd0*/  ISETP.GE.AND P0, PT, R25, -0x18, PT ;  /* 0xffffffe81900780c */ /* 0x000fe40003f06270 */
[----:B------:R-:W-:-:S11]  /*3de0*/  LOP3.LUT R0, R0, 0x80000000, RZ, 0xc0, !PT ;  /* 0x8000000000007812 */ /* 0x000fd600078ec0ff */
[----:B------:R-:W-:Y:S05]  /*3df0*/  @!P0 BRA `(.L_x_102) ;  /* 0x0000000000688947 */ /* 0x000fea0003800000 */
[CCC-:B------:R-:W-:Y:S01]  /*3e00*/  FFMA.RZ R27, R3.reuse, R29.reuse, R32.reuse ;  /* 0x0000001d031b7223 */ /* 0x1c0fe2000000c020 */
[CCC-:B------:R-:W-:Y:S01]  /*3e10*/  FFMA.RP R30, R3.reuse, R29.reuse, R32.reuse ;  /* 0x0000001d031e7223 */ /* 0x1c0fe20000008020 */
[----:B------:R-:W-:Y:S01]  /*3e20*/  FFMA.RM R3, R3, R29, R32 ;  /* 0x0000001d03037223 */ /* 0x000fe20000004020 */
[C---:B------:R-:W-:Y:S01]  /*3e30*/  VIADD R32, R25.reuse, 0x20 ;  /* 0x0000002019207836 */ /* 0x040fe20000000000 */
[----:B------:R-:W-:Y:S02]  /*3e40*/  ISETP.NE.AND P2, PT, R25, RZ, PT ;  /* 0x000000ff1900720c */ /* 0x000fe40003f45270 */
[----:B------:R-:W-:Y:S02]  /*3e50*/  LOP3.LUT R27, R27, 0x7fffff, RZ, 0xc0, !PT ;  /* 0x007fffff1b1b7812 */ /* 0x000fe400078ec0ff */
[----:B------:R-:W-:Y:S02]  /*3e60*/  ISETP.NE.AND P1, PT, R25, RZ, PT ;  /* 0x000000ff1900720c */ /* 0x000fe40003f25270 */
[----:B------:R-:W-:-:S02]  /*3e70*/  LOP3.LUT R27, R27, 0x800000, RZ, 0xfc, !PT ;  /* 0x008000001b1b7812 */ /* 0x000fc400078efcff */
[----:B------:R-:W-:Y:S02]  /*3e80*/  IADD3 R25, PT, PT, -R25, RZ, RZ ;  /* 0x000000ff19197210 */ /* 0x000fe40007ffe1ff */
[----:B------:R-:W-:Y:S02]  /*3e90*/  SHF.L.U32 R32, R27, R32, RZ ;  /* 0x000000201b207219 */ /* 0x000fe400000006ff */
[----:B------:R-:W-:Y:S02]  /*3ea0*/  FSETP.NEU.FTZ.AND P0, PT, R30, R3, PT ;  /* 0x000000031e00720b */ /* 0x000fe40003f1d000 */
[----:B------:R-:W-:Y:S02]  /*3eb0*/  SEL R30, R25, RZ, P2 ;  /* 0x000000ff191e7207 */ /* 0x000fe40001000000 */
[----:B------:R-:W-:Y:S02]  /*3ec0*/  ISETP.NE.AND P1, PT, R32, RZ, P1 ;  /* 0x000000ff2000720c */ /* 0x000fe40000f25270 */
[----:B------:R-:W-:-:S02]  /*3ed0*/  SHF.R.U32.HI R30, RZ, R30, R27 ;  /* 0x0000001eff1e7219 */ /* 0x000fc4000001161b */
[----:B------:R-:W-:Y:S02]  /*3ee0*/  PLOP3.LUT P0, PT, P0, P1, PT, 0xf8, 0x8f ;  /* 0x00000000008f781c */ /* 0x000fe40000703f70 */
[----:B------:R-:W-:Y:S02]  /*3ef0*/  SHF.R.U32.HI R32, RZ, 0x1, R30 ;  /* 0x00000001ff207819 */ /* 0x000fe4000001161e */
[----:B------:R-:W-:-:S04]  /*3f00*/  SEL R3, RZ, 0x1, !P0 ;  /* 0x00000001ff037807 */ /* 0x000fc80004000000 */
[----:B------:R-:W-:-:S04]  /*3f10*/  LOP3.LUT R3, R3, 0x1, R32, 0xf8, !PT ;  /* 0x0000000103037812 */ /* 0x000fc800078ef820 */
[----:B------:R-:W-:-:S04]  /*3f20*/  LOP3.LUT R3, R3, R30, RZ, 0xc0, !PT ;  /* 0x0000001e03037212 */ /* 0x000fc800078ec0ff */
[----:B------:R-:W-:-:S04]  /*3f30*/  IADD3 R3, PT, PT, R32, R3, RZ ;  /* 0x0000000320037210 */ /* 0x000fc80007ffe0ff */
[----:B------:R-:W-:Y:S01]  /*3f40*/  LOP3.LUT R0, R3, R0, RZ, 0xfc, !PT ;  /* 0x0000000003007212 */ /* 0x000fe200078efcff */
[----:B------:R-:W-:Y:S06]  /*3f50*/  BRA `(.L_x_102) ;  /* 0x0000000000107947 */ /* 0x000fec0003800000 */
.L_x_101:
[----:B------:R-:W-:-:S04]  /*3f60*/  LOP3.LUT R0, R0, 0x80000000, RZ, 0xc0, !PT ;  /* 0x8000000000007812 */ /* 0x000fc800078ec0ff */
[----:B------:R-:W-:Y:S01]  /*3f70*/  LOP3.LUT R0, R0, 0x7f800000, RZ, 0xfc, !PT ;  /* 0x7f80000000007812 */ /* 0x000fe200078efcff */
[----:B------:R-:W-:Y:S06]  /*3f80*/  BRA `(.L_x_102) ;  /* 0x0000000000047947 */ /* 0x000fec0003800000 */
.L_x_100:
[----:B------:R-:W-:-:S07]  /*3f90*/  IMAD R0, R27, 0x800000, R0 ;  /* 0x008000001b007824 */ /* 0x000fce00078e0200 */
.L_x_102:
[----:B------:R-:W-:Y:S05]  /*3fa0*/  BSYNC.RECONVERGENT B3 ;  /* 0x0000000000037941 */ /* 0x000fea0003800200 */
.L_x_99:
[----:B------:R-:W-:Y:S05]  /*3fb0*/  BRA `(.L_x_103) ;  /* 0x0000000000207947 */ /* 0x000fea0003800000 */
.L_x_98:
[----:B------:R-:W-:-:S04]  /*3fc0*/  LOP3.LUT R0, R0, 0x80000000, R3, 0x48, !PT ;  /* 0x8000000000007812 */ /* 0x000fc800078e4803 */
[----:B------:R-:W-:Y:S01]  /*3fd0*/  LOP3.LUT R0, R0, 0x7f800000, RZ, 0xfc, !PT ;  /* 0x7f80000000007812 */ /* 0x000fe200078efcff */
[----:B------:R-:W-:Y:S06]  /*3fe0*/  BRA `(.L_x_103) ;  /* 0x0000000000147947 */ /* 0x000fec0003800000 */
.L_x_97:
[----:B------:R-:W-:Y:S01]  /*3ff0*/  LOP3.LUT R0, R0, 0x80000000, R3, 0x48, !PT ;  /* 0x8000000000007812 */ /* 0x000fe200078e4803 */
[----:B------:R-:W-:Y:S06]  /*4000*/  BRA `(.L_x_103) ;  /* 0x00000000000c7947 */ /* 0x000fec0003800000 */
.L_x_96:
[----:B------:R-:W0:Y:S01]  /*4010*/  MUFU.RSQ R0, -QNAN ;  /* 0xffc0000000007908 */ /* 0x000e220000001400 */
[----:B------:R-:W-:Y:S05]  /*4020*/  BRA `(.L_x_103) ;  /* 0x0000000000047947 */ /* 0x000fea0003800000 */
.L_x_95:
[----:B------:R-:W-:-:S07]  /*4030*/  FADD.FTZ R0, R3, R0 ;  /* 0x0000000003007221 */ /* 0x000fce0000010000 */
.L_x_103:
[----:B------:R-:W-:Y:S05]  /*4040*/  BSYNC.RECONVERGENT B2 ;  /* 0x0000000000027941 */ /* 0x000fea0003800200 */
.L_x_93:
[----:B------:R-:W-:Y:S01]  /*4050*/  HFMA2 R27, -RZ, RZ, 0, 0 ;  /* 0x00000000ff1b7431 */ /* 0x000fe200000001ff */
[----:B0-----:R-:W-:-:S03]  /*4060*/  MOV R25, R0 ;  /* 0x0000000000197202 */ /* 0x001fc60000000f00 */
[----:B------:R-:W-:Y:S05]  /*4070*/  RET.REL.NODEC R26 `(_Z17ParticleSimulatorv) ;  /* 0xffffffbc1ae07950 */ /* 0x000fea0003c3ffff */
.L_x_104:
[----:B------:R-:W-:-:S00]  /*4080*/  BRA `(.L_x_104) ;  /* 0xfffffffc00fc7947 */ /* 0x000fc0000383ffff */
[----:B------:R-:W-:-:S00]  /*4090*/  NOP ;  /* 0x0000000000007918 */ /* 0x000fc00000000000 */
        /* <DEDUP_REMOVED lines=14> */
.L_x_106:


//--------------------- .nv.global.init           --------------------------
	.section	.nv.global.init,"aw",@progbits
.nv.global.init:
	.type		$str,@object
	.size		$str,($str$1 - $str)
$str:
        /*0000*/ 	.byte	0x54, 0x68, 0x65, 0x72, 0x65, 0x20, 0x61, 0x72, 0x65, 0x20, 0x25, 0x64, 0x20, 0x70, 0x61, 0x72
        /*0010*/ 	.byte	0x74, 0x69, 0x63, 0x6c, 0x65, 0x73, 0x20, 0x61, 0x63, 0x74, 0x69, 0x76, 0x65, 0x2e, 0x0a, 0x00
	.type		$str$1,@object
	.size		$str$1,(.L_2 - $str$1)
$str$1:
        /*0020*/ 	.byte	0x50, 0x61, 0x72, 0x74, 0x69, 0x63, 0x6c, 0x65, 0x20, 0x25, 0x33, 0x64, 0x3a, 0x20, 0x20, 0x25
        /*0030*/ 	.byte	0x39, 0x2e, 0x34, 0x66, 0x20, 0x25, 0x39, 0x2e, 0x34, 0x66, 0x20, 0x25, 0x39, 0x2e, 0x34, 0x66
        /*0040*/ 	.byte	0x20, 0x20, 0x77, 0x69, 0x74, 0x68, 0x20, 0x25, 0x39, 0x2e, 0x34, 0x66, 0x20, 0x63, 0x68, 0x61
        /*0050*/ 	.byte	0x72, 0x67, 0x65, 0x0a, 0x00
.L_2:


//--------------------- .nv.shared.reserved.0     --------------------------
	.section	.nv.shared.reserved.0,"aw",@nobits
	.weak		__nv_reservedSMEM_offset_0_alias
	.size		__nv_reservedSMEM_offset_0_alias, 0, 64
	.other		__nv_reservedSMEM_offset_0_alias,@"STO_CUDA_RESERVED_SHARED STV_DEFAULT"
__nv_reservedSMEM_offset_0_alias:
	.zero		0
	.zero		64


//--------------------- .nv.constant0._Z17ParticleSimulatorv --------------------------
	.section	.nv.constant0._Z17ParticleSimulatorv,"a",@progbits
	.sectionflags	@""
	.align	4
.nv.constant0._Z17ParticleSimulatorv:
	.zero		896


//--------------------- SYMBOLS --------------------------

	.type		.nv.reservedSmem.offset0,@object
	.size		.nv.reservedSmem.offset0,0x4
	.type		vprintf,@function
